// auto-generated by cutlass_sweep.epilogue — config: {"arch": "sm_100", "cluster_m": 1, "cluster_n": 1, "dtype": "e4m3", "fusion": "silu", "tile_k": 64, "tile_m": 128, "tile_n": 64}
#include "cutlass/cutlass.h"
#include "cutlass/gemm/collective/collective_builder.hpp"
#include "cutlass/gemm/device/gemm_universal_adapter.h"
#include "cutlass/gemm/kernel/gemm_universal.hpp"
#include "cutlass/epilogue/collective/collective_builder.hpp"
#include "cutlass/epilogue/fusion/operations.hpp"
#include "cutlass/epilogue/thread/activation.h"

using Elem = cutlass::float_e4m3_t;
using Acc  = float;
using TileShape    = cute::Shape<cute::_128, cute::_64, cute::_64>;
using ClusterShape = cute::Shape<cute::_1, cute::_1, cute::_1>;
using FusionOp     = cutlass::epilogue::fusion::LinCombEltAct<cutlass::epilogue::thread::SiLu, Elem, Acc>;

using CollectiveEpilogue = typename cutlass::epilogue::collective::CollectiveBuilder<
    cutlass::arch::Sm100, cutlass::arch::OpClassTensorOp,
    TileShape, ClusterShape,
    cutlass::epilogue::collective::EpilogueTileAuto,
    Acc, Acc,
    Elem, cutlass::layout::RowMajor, 128 / cutlass::sizeof_bits<Elem>::value,
    Elem, cutlass::layout::RowMajor, 128 / cutlass::sizeof_bits<Elem>::value,
    cutlass::epilogue::collective::EpilogueScheduleAuto,
    FusionOp
  >::CollectiveOp;

using CollectiveMainloop = typename cutlass::gemm::collective::CollectiveBuilder<
    cutlass::arch::Sm100, cutlass::arch::OpClassTensorOp,
    Elem, cutlass::layout::RowMajor, 128 / cutlass::sizeof_bits<Elem>::value,
    Elem, cutlass::layout::ColumnMajor, 128 / cutlass::sizeof_bits<Elem>::value,
    Acc,
    TileShape, ClusterShape,
    cutlass::gemm::collective::StageCountAutoCarveout<
        static_cast<int>(sizeof(typename CollectiveEpilogue::SharedStorage))>,
    cutlass::gemm::collective::KernelScheduleAuto
  >::CollectiveOp;

using GemmKernel = cutlass::gemm::kernel::GemmUniversal<
    cute::Shape<int,int,int,int>, CollectiveMainloop, CollectiveEpilogue>;
using Gemm = cutlass::gemm::device::GemmUniversalAdapter<GemmKernel>;

auto* _anchor = &cutlass::device_kernel<GemmKernel>;


// ===== COMPILED SASS (sm_100a) =====

	.target	sm_100a

	.elftype	@"ET_EXEC"


//--------------------- .note.nv.tkinfo           --------------------------
	.section	.note.nv.tkinfo,"",@"SHT_NOTE"
	.sectionflags	@"SHF_NOTE_NV_TKINFO"
	.tkinfo
        /*0018*/ 	.word	0x00000002
        /*0030*/ 	.string	""
        /*0030*/ 	.string	"ptxas"
        /*0030*/ 	.string	"Cuda compilation tools, release 13.0, V13.0.88"
        /*0030*/ 	.string	"Build cuda_13.0.r13.0/compiler.36424714_0"
        /*0030*/ 	.string	"-arch sm_100a -m 64 "



//--------------------- .note.nv.cuinfo           --------------------------
	.section	.note.nv.cuinfo,"",@"SHT_NOTE"
	.sectionflags	@"SHF_NOTE_NV_CUINFO"
        /*0018*/ 	.short	0x0002
        /*001a*/ 	.short	0x0064
        /*001c*/ 	.short	0x0082
	.zero		2


//--------------------- .nv.info                  --------------------------
	.section	.nv.info,"",@"SHT_CUDA_INFO"
	.align	4


	//----- nvinfo : EIATTR_REGCOUNT
	.align		4
        /*0000*/ 	.byte	0x04, 0x2f
        /*0002*/ 	.short	(.L_19 - .L_18)
	.align		4
.L_18:
        /*0004*/ 	.word	index@(_ZN7cutlass13device_kernelINS_4gemm6kernel13GemmUniversalIN4cute5tupleIJiiiiEEENS1_10collective13CollectiveMmaINS1_35MainloopSm100TmaUmmaWarpSpecializedILi17ELi2ELi4ENS5_IJNS4_1CILi1EEESB_SB_EEEEENS5_IJNSA_ILi128EEENSA_ILi64EEESF_EEENS_12float_e4m3_tENS5_IJlSB_lEEESH_SI_NS4_8TiledMMAINS4_8MMA_AtomIJNS4_10MMA_TraitsINS4_19SM100_MMA_F8F6F4_SSEJSH_SH_fSE_SF_NS4_17integral_constantINS4_4UMMA5MajorELSP_0EEESQ_NSN_INSO_7ScaleInELSR_0EEESS_EEEEEENS4_6LayoutISC_NS5_IJNSA_ILi0EEESW_SW_EEEEENS5_IJNS4_10UnderscoreESZ_SZ_EEEEENS4_13SM90_TMA_LOADENS4_14ComposedLayoutINS4_7SwizzleILi2ELi4ELi3EEENS4_18smem_ptr_flag_bitsILi8EEENSV_INS5_IJNSA_ILi8EEESF_EEENS5_IJSF_SB_EEEEEEEvNS4_8identityES12_S1C_vS1D_EENS_8epilogue10collective18CollectiveEpilogueINS1F_23Sm100TmaWarpSpecializedILi1ELi1ELi64ELb0ELb0EEEJSG_NS5_IJNSV_ISE_SB_EENSV_ISF_SB_EEEEESH_SI_SH_SI_NS1F_6fusion15FusionCallbacksIS1J_NS1N_13LinCombEltActINS1F_6thread4SiLuESH_fSH_fLNS_15FloatRoundStyleE2EEESG_S1M_JEEENS4_5SM1004TMEM4LOAD26SM100_TMEM_LOAD_32dp32b64xES12_S1C_NS4_39AutoVectorizingCopyWithAssumedAlignmentILi128EEENS4_14SM90_TMA_STOREES1C_S20_S20_EEEvvEEEEvNT_6ParamsE)
        /*0008*/ 	.word	0x000000ff


	//----- nvinfo : EIATTR_FRAME_SIZE
	.align		4
.L_19:
        /*000c*/ 	.byte	0x04, 0x11
        /*000e*/ 	.short	(.L_21 - .L_20)
	.align		4
.L_20:
        /*0010*/ 	.word	index@($__internal_3_$__cuda_sm20_rcp_rn_f32_slowpath)
        /*0014*/ 	.word	0x00000008


	//----- nvinfo : EIATTR_FRAME_SIZE
	.align		4
.L_21:
        /*0018*/ 	.byte	0x04, 0x11
        /*001a*/ 	.short	(.L_23 - .L_22)
	.align		4
.L_22:
        /*001c*/ 	.word	index@($__internal_2_$__cuda_sm10x_tcgen05_guardrail_trap_unallocated_columns_being_dealloced)
        /*0020*/ 	.word	0x00000008


	//----- nvinfo : EIATTR_FRAME_SIZE
	.align		4
.L_23:
        /*0024*/ 	.byte	0x04, 0x11
        /*0026*/ 	.short	(.L_25 - .L_24)
	.align		4
.L_24:
        /*0028*/ 	.word	index@($__internal_1_$__cuda_sm10x_tcgen05_guardrail_trap_phase_invalid_during_alloc)
        /*002c*/ 	.word	0x00000008


	//----- nvinfo : EIATTR_FRAME_SIZE
	.align		4
.L_25:
        /*0030*/ 	.byte	0x04, 0x11
        /*0032*/ 	.short	(.L_27 - .L_26)
	.align		4
.L_26:
        /*0034*/ 	.word	index@($__internal_0_$__cuda_sm10x_tcgen05_guardrail_trap_col_being_dealloced_not_returned_by_alloc)
        /*0038*/ 	.word	0x00000008


	//----- nvinfo : EIATTR_FRAME_SIZE
	.align		4
.L_27:
        /*003c*/ 	.byte	0x04, 0x11
        /*003e*/ 	.short	(.L_29 - .L_28)
	.align		4
.L_28:
        /*0040*/ 	.word	index@(_ZN7cutlass13device_kernelINS_4gemm6kernel13GemmUniversalIN4cute5tupleIJiiiiEEENS1_10collective13CollectiveMmaINS1_35MainloopSm100TmaUmmaWarpSpecializedILi17ELi2ELi4ENS5_IJNS4_1CILi1EEESB_SB_EEEEENS5_IJNSA_ILi128EEENSA_ILi64EEESF_EEENS_12float_e4m3_tENS5_IJlSB_lEEESH_SI_NS4_8TiledMMAINS4_8MMA_AtomIJNS4_10MMA_TraitsINS4_19SM100_MMA_F8F6F4_SSEJSH_SH_fSE_SF_NS4_17integral_constantINS4_4UMMA5MajorELSP_0EEESQ_NSN_INSO_7ScaleInELSR_0EEESS_EEEEEENS4_6LayoutISC_NS5_IJNSA_ILi0EEESW_SW_EEEEENS5_IJNS4_10UnderscoreESZ_SZ_EEEEENS4_13SM90_TMA_LOADENS4_14ComposedLayoutINS4_7SwizzleILi2ELi4ELi3EEENS4_18smem_ptr_flag_bitsILi8EEENSV_INS5_IJNSA_ILi8EEESF_EEENS5_IJSF_SB_EEEEEEEvNS4_8identityES12_S1C_vS1D_EENS_8epilogue10collective18CollectiveEpilogueINS1F_23Sm100TmaWarpSpecializedILi1ELi1ELi64ELb0ELb0EEEJSG_NS5_IJNSV_ISE_SB_EENSV_ISF_SB_EEEEESH_SI_SH_SI_NS1F_6fusion15FusionCallbacksIS1J_NS1N_13LinCombEltActINS1F_6thread4SiLuESH_fSH_fLNS_15FloatRoundStyleE2EEESG_S1M_JEEENS4_5SM1004TMEM4LOAD26SM100_TMEM_LOAD_32dp32b64xES12_S1C_NS4_39AutoVectorizingCopyWithAssumedAlignmentILi128EEENS4_14SM90_TMA_STOREES1C_S20_S20_EEEvvEEEEvNT_6ParamsE)
        /*0044*/ 	.word	0x00000008


	//----- nvinfo : EIATTR_MIN_STACK_SIZE
	.align		4
.L_29:
        /*0048*/ 	.byte	0x04, 0x12
        /*004a*/ 	.short	(.L_31 - .L_30)
	.align		4
.L_30:
        /*004c*/ 	.word	index@(_ZN7cutlass13device_kernelINS_4gemm6kernel13GemmUniversalIN4cute5tupleIJiiiiEEENS1_10collective13CollectiveMmaINS1_35MainloopSm100TmaUmmaWarpSpecializedILi17ELi2ELi4ENS5_IJNS4_1CILi1EEESB_SB_EEEEENS5_IJNSA_ILi128EEENSA_ILi64EEESF_EEENS_12float_e4m3_tENS5_IJlSB_lEEESH_SI_NS4_8TiledMMAINS4_8MMA_AtomIJNS4_10MMA_TraitsINS4_19SM100_MMA_F8F6F4_SSEJSH_SH_fSE_SF_NS4_17integral_constantINS4_4UMMA5MajorELSP_0EEESQ_NSN_INSO_7ScaleInELSR_0EEESS_EEEEEENS4_6LayoutISC_NS5_IJNSA_ILi0EEESW_SW_EEEEENS5_IJNS4_10UnderscoreESZ_SZ_EEEEENS4_13SM90_TMA_LOADENS4_14ComposedLayoutINS4_7SwizzleILi2ELi4ELi3EEENS4_18smem_ptr_flag_bitsILi8EEENSV_INS5_IJNSA_ILi8EEESF_EEENS5_IJSF_SB_EEEEEEEvNS4_8identityES12_S1C_vS1D_EENS_8epilogue10collective18CollectiveEpilogueINS1F_23Sm100TmaWarpSpecializedILi1ELi1ELi64ELb0ELb0EEEJSG_NS5_IJNSV_ISE_SB_EENSV_ISF_SB_EEEEESH_SI_SH_SI_NS1F_6fusion15FusionCallbacksIS1J_NS1N_13LinCombEltActINS1F_6thread4SiLuESH_fSH_fLNS_15FloatRoundStyleE2EEESG_S1M_JEEENS4_5SM1004TMEM4LOAD26SM100_TMEM_LOAD_32dp32b64xES12_S1C_NS4_39AutoVectorizingCopyWithAssumedAlignmentILi128EEENS4_14SM90_TMA_STOREES1C_S20_S20_EEEvvEEEEvNT_6ParamsE)
        /*0050*/ 	.word	0x00000008
.L_31:


//--------------------- .nv.compat                --------------------------
	.section	.nv.compat,"",@"SHT_CUDA_COMPAT_INFO"
	.align	4
        /*0000*/ 	.byte	0x02, 0x09, 0x01, 0x00, 0x02, 0x02, 0x02, 0x00, 0x02, 0x05, 0x05, 0x00, 0x03, 0x07, 0x01, 0x01
        /*0010*/ 	.byte	0x02, 0x03, 0x01, 0x00, 0x02, 0x06, 0x01, 0x00, 0x04, 0x0b, 0x08, 0x00, 0x09, 0x00, 0x00, 0x00
        /*0020*/ 	.byte	0x00, 0x00, 0x00, 0x00


//--------------------- .nv.info._ZN7cutlass13device_kernelINS_4gemm6kernel13GemmUniversalIN4cute5tupleIJiiiiEEENS1_10collective13CollectiveMmaINS1_35MainloopSm100TmaUmmaWarpSpecializedILi17ELi2ELi4ENS5_IJNS4_1CILi1EEESB_SB_EEEEENS5_IJNSA_ILi128EEENSA_ILi64EEESF_EEENS_12float_e4m3_tENS5_IJlSB_lEEESH_SI_NS4_8TiledMMAINS4_8MMA_AtomIJNS4_10MMA_TraitsINS4_19SM100_MMA_F8F6F4_SSEJSH_SH_fSE_SF_NS4_17integral_constantINS4_4UMMA5MajorELSP_0EEESQ_NSN_INSO_7ScaleInELSR_0EEESS_EEEEEENS4_6LayoutISC_NS5_IJNSA_ILi0EEESW_SW_EEEEENS5_IJNS4_10UnderscoreESZ_SZ_EEEEENS4_13SM90_TMA_LOADENS4_14ComposedLayoutINS4_7SwizzleILi2ELi4ELi3EEENS4_18smem_ptr_flag_bitsILi8EEENSV_INS5_IJNSA_ILi8EEESF_EEENS5_IJSF_SB_EEEEEEEvNS4_8identityES12_S1C_vS1D_EENS_8epilogue10collective18CollectiveEpilogueINS1F_23Sm100TmaWarpSpecializedILi1ELi1ELi64ELb0ELb0EEEJSG_NS5_IJNSV_ISE_SB_EENSV_ISF_SB_EEEEESH_SI_SH_SI_NS1F_6fusion15FusionCallbacksIS1J_NS1N_13LinCombEltActINS1F_6thread4SiLuESH_fSH_fLNS_15FloatRoundStyleE2EEESG_S1M_JEEENS4_5SM1004TMEM4LOAD26SM100_TMEM_LOAD_32dp32b64xES12_S1C_NS4_39AutoVectorizingCopyWithAssumedAlignmentILi128EEENS4_14SM90_TMA_STOREES1C_S20_S20_EEEvvEEEEvNT_6ParamsE --------------------------
	.section	.nv.info._ZN7cutlass13device_kernelINS_4gemm6kernel13GemmUniversalIN4cute5tupleIJiiiiEEENS1_10collective13CollectiveMmaINS1_35MainloopSm100TmaUmmaWarpSpecializedILi17ELi2ELi4ENS5_IJNS4_1CILi1EEESB_SB_EEEEENS5_IJNSA_ILi128EEENSA_ILi64EEESF_EEENS_12float_e4m3_tENS5_IJlSB_lEEESH_SI_NS4_8TiledMMAINS4_8MMA_AtomIJNS4_10MMA_TraitsINS4_19SM100_MMA_F8F6F4_SSEJSH_SH_fSE_SF_NS4_17integral_constantINS4_4UMMA5MajorELSP_0EEESQ_NSN_INSO_7ScaleInELSR_0EEESS_EEEEEENS4_6LayoutISC_NS5_IJNSA_ILi0EEESW_SW_EEEEENS5_IJNS4_10UnderscoreESZ_SZ_EEEEENS4_13SM90_TMA_LOADENS4_14ComposedLayoutINS4_7SwizzleILi2ELi4ELi3EEENS4_18smem_ptr_flag_bitsILi8EEENSV_INS5_IJNSA_ILi8EEESF_EEENS5_IJSF_SB_EEEEEEEvNS4_8identityES12_S1C_vS1D_EENS_8epilogue10collective18CollectiveEpilogueINS1F_23Sm100TmaWarpSpecializedILi1ELi1ELi64ELb0ELb0EEEJSG_NS5_IJNSV_ISE_SB_EENSV_ISF_SB_EEEEESH_SI_SH_SI_NS1F_6fusion15FusionCallbacksIS1J_NS1N_13LinCombEltActINS1F_6thread4SiLuESH_fSH_fLNS_15FloatRoundStyleE2EEESG_S1M_JEEENS4_5SM1004TMEM4LOAD26SM100_TMEM_LOAD_32dp32b64xES12_S1C_NS4_39AutoVectorizingCopyWithAssumedAlignmentILi128EEENS4_14SM90_TMA_STOREES1C_S20_S20_EEEvvEEEEvNT_6ParamsE,"",@"SHT_CUDA_INFO"
	.sectionflags	@""
	.align	4


	//----- nvinfo : EIATTR_CUDA_API_VERSION
	.align		4
        /*0000*/ 	.byte	0x04, 0x37
        /*0002*/ 	.short	(.L_33 - .L_32)
.L_32:
        /*0004*/ 	.word	0x00000082


	//----- nvinfo : EIATTR_KPARAM_INFO
	.align		4
.L_33:
        /*0008*/ 	.byte	0x04, 0x17
        /*000a*/ 	.short	(.L_35 - .L_34)
.L_34:
        /*000c*/ 	.word	0x00000000
        /*0010*/ 	.short	0x0000
        /*0012*/ 	.short	0x0000
        /*0014*/ 	.byte	0x00, 0xf0, 0x01, 0x20


	//----- nvinfo : EIATTR_AT_ENTRY_FRAGMENTS
	.align		4
.L_35:
        /*0018*/ 	.byte	0x04, 0x4f
        /*001a*/ 	.short	(.L_37 - .L_36)


	//   ....[0]....
.L_36:
        /*001c*/ 	.word	0x00000006


	//----- nvinfo : EIATTR_RESERVED_SMEM_USED
	.align		4
.L_37:
        /*0020*/ 	.byte	0x01, 0x41
	.zero		2


	//----- nvinfo : EIATTR_SPARSE_MMA_MASK
	.align		4
        /*0024*/ 	.byte	0x03, 0x50
        /*0026*/ 	.short	0x0000


	//----- nvinfo : EIATTR_TCGEN05_1CTA_USED
	.align		4
        /*0028*/ 	.byte	0x01, 0x51
	.zero		2


	//----- nvinfo : EIATTR_MAXREG_COUNT
	.align		4
        /*002c*/ 	.byte	0x03, 0x1b
        /*002e*/ 	.short	0x00ff


	//----- nvinfo : EIATTR_NUM_BARRIERS
	.align		4
        /*0030*/ 	.byte	0x02, 0x4c
        /*0032*/ 	.byte	0x07
	.zero		1


	//----- nvinfo : EIATTR_EXTERNS
	.align		4
        /*0034*/ 	.byte	0x04, 0x0f
        /*0036*/ 	.short	(.L_39 - .L_38)


	//   ....[0]....
	.align		4
.L_38:
        /*0038*/ 	.word	index@(__assertfail)


	//----- nvinfo : EIATTR_ANNOTATIONS
	.align		4
.L_39:
        /*003c*/ 	.byte	0x04, 0x55
        /*003e*/ 	.short	(.L_41 - .L_40)


	//   ....[0]....
.L_40:
        /*0040*/ 	.word	0x00000001
        /*0044*/ 	.byte	0x20, 0x54, 0x00, 0x00, 0x01, 0x00, 0x00, 0x00, 0x40, 0xd5, 0x00, 0x00


	//----- nvinfo : EIATTR_MERCURY_ISA_VERSION
	.align		4
.L_41:
        /*0050*/ 	.byte	0x03, 0x5f
        /*0052*/ 	.short	0x0101


	//----- nvinfo : EIATTR_INT_WARP_WIDE_INSTR_OFFSETS
	.align		4
        /*0054*/ 	.byte	0x04, 0x31
        /*0056*/ 	.short	(.L_43 - .L_42)


	//   ....[0]....
.L_42:
        /*0058*/ 	.word	0x00001f20


	//   ....[1]....
        /*005c*/ 	.word	0x00003fd0


	//   ....[2]....
        /*0060*/ 	.word	0x00004000


	//   ....[3]....
        /*0064*/ 	.word	0x00004050


	//   ....[4]....
        /*0068*/ 	.word	0x00004a40


	//   ....[5]....
        /*006c*/ 	.word	0x00004b30


	//----- nvinfo : EIATTR_COOP_GROUP_MASK_REGIDS
	.align		4
.L_43:
        /*0070*/ 	.byte	0x04, 0x29
        /*0072*/ 	.short	(.L_45 - .L_44)


	//   ....[0]....
.L_44:
        /*0074*/ 	.word	0xffffffff


	//   ....[1]....
        /*0078*/ 	.word	0xffffffff


	//   ....[2]....
        /*007c*/ 	.word	0xffffffff


	//   ....[3]....
        /*0080*/ 	.word	0xffffffff


	//   ....[4]....
        /*0084*/ 	.word	0xffffffff


	//   ....[5]....
        /*0088*/ 	.word	0xffffffff


	//   ....[6]....
        /*008c*/ 	.word	0xffffffff


	//   ....[7]....
        /*0090*/ 	.word	0xffffffff


	//   ....[8]....
        /*0094*/ 	.word	0xffffffff


	//   ....[9]....
        /*0098*/ 	.word	0xffffffff


	//   ....[10]....
        /*009c*/ 	.word	0xffffffff


	//   ....[11]....
        /*00a0*/ 	.word	0xffffffff


	//   ....[12]....
        /*00a4*/ 	.word	0xffffffff


	//----- nvinfo : EIATTR_COOP_GROUP_INSTR_OFFSETS
	.align		4
.L_45:
        /*00a8*/ 	.byte	0x04, 0x28
        /*00aa*/ 	.short	(.L_47 - .L_46)


	//   ....[0]....
.L_46:
        /*00ac*/ 	.word	0x000000a0


	//   ....[1]....
        /*00b0*/ 	.word	0x000004b0


	//   ....[2]....
        /*00b4*/ 	.word	0x000007f0


	//   ....[3]....
        /*00b8*/ 	.word	0x00000930


	//   ....[4]....
        /*00bc*/ 	.word	0x00000a30


	//   ....[5]....
        /*00c0*/ 	.word	0x00000ba0


	//   ....[6]....
        /*00c4*/ 	.word	0x00000d40


	//   ....[7]....
        /*00c8*/ 	.word	0x00001e00


	//   ....[8]....
        /*00cc*/ 	.word	0x00003330


	//   ....[9]....
        /*00d0*/ 	.word	0x00003540


	//   ....[10]....
        /*00d4*/ 	.word	0x00003570


	//   ....[11]....
        /*00d8*/ 	.word	0x00003ec0


	//   ....[12]....
        /*00dc*/ 	.word	0x000040f0


	//----- nvinfo : EIATTR_VRC_CTA_INIT_COUNT
	.align		4
.L_47:
        /*00e0*/ 	.byte	0x02, 0x4a
        /*00e2*/ 	.byte	0x80
	.zero		1


	//----- nvinfo : EIATTR_SYSCALL_OFFSETS
	.align		4
        /*00e4*/ 	.byte	0x04, 0x46
        /*00e6*/ 	.short	(.L_49 - .L_48)


	//   ....[0]....
.L_48:
        /*00e8*/ 	.word	0x00005530


	//   ....[1]....
        /*00ec*/ 	.word	0x00005670


	//   ....[2]....
        /*00f0*/ 	.word	0x00005e50


	//----- nvinfo : EIATTR_MBARRIER_INSTR_OFFSETS
	.align		4
.L_49:
        /*00f4*/ 	.byte	0x04, 0x39
        /*00f6*/ 	.short	(.L_51 - .L_50)


	//   ....[0]....
.L_50:
        /*00f8*/ 	.word	0x000005b0
        /*00fc*/ 	.word	0x000000ff
        /*0100*/ 	.word	0x00000000
        /*0104*/ 	.short	0x0100
        /*0106*/ 	.byte	0x05
	.zero		1


	//   ....[1]....
        /*0108*/ 	.word	0x000005c0
        /*010c*/ 	.word	0x000000ff
        /*0110*/ 	.word	0x00000088
        /*0114*/ 	.short	0x0100
        /*0116*/ 	.byte	0x05
	.zero		1


	//   ....[2]....
        /*0118*/ 	.word	0x000005d0
        /*011c*/ 	.word	0x000000ff
        /*0120*/ 	.word	0x00000008
        /*0124*/ 	.short	0x0100
        /*0126*/ 	.byte	0x05
	.zero		1


	//   ....[3]....
        /*0128*/ 	.word	0x000005e0
        /*012c*/ 	.word	0x000000ff
        /*0130*/ 	.word	0x00000090
        /*0134*/ 	.short	0x0100
        /*0136*/ 	.byte	0x05
	.zero		1


	//   ....[4]....
        /*0138*/ 	.word	0x000005f0
        /*013c*/ 	.word	0x000000ff
        /*0140*/ 	.word	0x00000010
        /*0144*/ 	.short	0x0100
        /*0146*/ 	.byte	0x05
	.zero		1


	//   ....[5]....
        /*0148*/ 	.word	0x00000600
        /*014c*/ 	.word	0x000000ff
        /*0150*/ 	.word	0x00000098
        /*0154*/ 	.short	0x0100
        /*0156*/ 	.byte	0x05
	.zero		1


	//   ....[6]....
        /*0158*/ 	.word	0x00000610
        /*015c*/ 	.word	0x000000ff
        /*0160*/ 	.word	0x00000018
        /*0164*/ 	.short	0x0100
        /*0166*/ 	.byte	0x05
	.zero		1


	//   ....[7]....
        /*0168*/ 	.word	0x00000620
        /*016c*/ 	.word	0x000000ff
        /*0170*/ 	.word	0x000000a0
        /*0174*/ 	.short	0x0100
        /*0176*/ 	.byte	0x05
	.zero		1


	//   ....[8]....
        /*0178*/ 	.word	0x00000630
        /*017c*/ 	.word	0x000000ff
        /*0180*/ 	.word	0x00000020
        /*0184*/ 	.short	0x0100
        /*0186*/ 	.byte	0x05
	.zero		1


	//   ....[9]....
        /*0188*/ 	.word	0x00000640
        /*018c*/ 	.word	0x000000ff
        /*0190*/ 	.word	0x000000a8
        /*0194*/ 	.short	0x0100
        /*0196*/ 	.byte	0x05
	.zero		1


	//   ....[10]....
        /*0198*/ 	.word	0x00000650
        /*019c*/ 	.word	0x000000ff
        /*01a0*/ 	.word	0x00000028
        /*01a4*/ 	.short	0x0100
        /*01a6*/ 	.byte	0x05
	.zero		1


	//   ....[11]....
        /*01a8*/ 	.word	0x00000660
        /*01ac*/ 	.word	0x000000ff
        /*01b0*/ 	.word	0x000000b0
        /*01b4*/ 	.short	0x0100
        /*01b6*/ 	.byte	0x05
	.zero		1


	//   ....[12]....
        /*01b8*/ 	.word	0x00000670
        /*01bc*/ 	.word	0x000000ff
        /*01c0*/ 	.word	0x00000030
        /*01c4*/ 	.short	0x0100
        /*01c6*/ 	.byte	0x05
	.zero		1


	//   ....[13]....
        /*01c8*/ 	.word	0x00000680
        /*01cc*/ 	.word	0x000000ff
        /*01d0*/ 	.word	0x000000b8
        /*01d4*/ 	.short	0x0100
        /*01d6*/ 	.byte	0x05
	.zero		1


	//   ....[14]....
        /*01d8*/ 	.word	0x00000690
        /*01dc*/ 	.word	0x000000ff
        /*01e0*/ 	.word	0x00000038
        /*01e4*/ 	.short	0x0100
        /*01e6*/ 	.byte	0x05
	.zero		1


	//   ....[15]....
        /*01e8*/ 	.word	0x000006a0
        /*01ec*/ 	.word	0x000000ff
        /*01f0*/ 	.word	0x000000c0
        /*01f4*/ 	.short	0x0100
        /*01f6*/ 	.byte	0x05
	.zero		1


	//   ....[16]....
        /*01f8*/ 	.word	0x000006b0
        /*01fc*/ 	.word	0x000000ff
        /*0200*/ 	.word	0x00000040
        /*0204*/ 	.short	0x0100
        /*0206*/ 	.byte	0x05
	.zero		1


	//   ....[17]....
        /*0208*/ 	.word	0x000006c0
        /*020c*/ 	.word	0x000000ff
        /*0210*/ 	.word	0x000000c8
        /*0214*/ 	.short	0x0100
        /*0216*/ 	.byte	0x05
	.zero		1


	//   ....[18]....
        /*0218*/ 	.word	0x000006d0
        /*021c*/ 	.word	0x000000ff
        /*0220*/ 	.word	0x00000048
        /*0224*/ 	.short	0x0100
        /*0226*/ 	.byte	0x05
	.zero		1


	//   ....[19]....
        /*0228*/ 	.word	0x000006e0
        /*022c*/ 	.word	0x000000ff
        /*0230*/ 	.word	0x000000d0
        /*0234*/ 	.short	0x0100
        /*0236*/ 	.byte	0x05
	.zero		1


	//   ....[20]....
        /*0238*/ 	.word	0x000006f0
        /*023c*/ 	.word	0x000000ff
        /*0240*/ 	.word	0x00000050
        /*0244*/ 	.short	0x0100
        /*0246*/ 	.byte	0x05
	.zero		1


	//   ....[21]....
        /*0248*/ 	.word	0x00000700
        /*024c*/ 	.word	0x000000ff
        /*0250*/ 	.word	0x000000d8
        /*0254*/ 	.short	0x0100
        /*0256*/ 	.byte	0x05
	.zero		1


	//   ....[22]....
        /*0258*/ 	.word	0x00000710
        /*025c*/ 	.word	0x000000ff
        /*0260*/ 	.word	0x00000058
        /*0264*/ 	.short	0x0100
        /*0266*/ 	.byte	0x05
	.zero		1


	//   ....[23]....
        /*0268*/ 	.word	0x00000720
        /*026c*/ 	.word	0x000000ff
        /*0270*/ 	.word	0x000000e0
        /*0274*/ 	.short	0x0100
        /*0276*/ 	.byte	0x05
	.zero		1


	//   ....[24]....
        /*0278*/ 	.word	0x00000730
        /*027c*/ 	.word	0x000000ff
        /*0280*/ 	.word	0x00000060
        /*0284*/ 	.short	0x0100
        /*0286*/ 	.byte	0x05
	.zero		1


	//   ....[25]....
        /*0288*/ 	.word	0x00000740
        /*028c*/ 	.word	0x000000ff
        /*0290*/ 	.word	0x000000e8
        /*0294*/ 	.short	0x0100
        /*0296*/ 	.byte	0x05
	.zero		1


	//   ....[26]....
        /*0298*/ 	.word	0x00000750
        /*029c*/ 	.word	0x000000ff
        /*02a0*/ 	.word	0x00000068
        /*02a4*/ 	.short	0x0100
        /*02a6*/ 	.byte	0x05
	.zero		1


	//   ....[27]....
        /*02a8*/ 	.word	0x00000760
        /*02ac*/ 	.word	0x000000ff
        /*02b0*/ 	.word	0x000000f0
        /*02b4*/ 	.short	0x0100
        /*02b6*/ 	.byte	0x05
	.zero		1


	//   ....[28]....
        /*02b8*/ 	.word	0x00000770
        /*02bc*/ 	.word	0x000000ff
        /*02c0*/ 	.word	0x00000070
        /*02c4*/ 	.short	0x0100
        /*02c6*/ 	.byte	0x05
	.zero		1


	//   ....[29]....
        /*02c8*/ 	.word	0x00000780
        /*02cc*/ 	.word	0x000000ff
        /*02d0*/ 	.word	0x000000f8
        /*02d4*/ 	.short	0x0100
        /*02d6*/ 	.byte	0x05
	.zero		1


	//   ....[30]....
        /*02d8*/ 	.word	0x00000790
        /*02dc*/ 	.word	0x000000ff
        /*02e0*/ 	.word	0x00000078
        /*02e4*/ 	.short	0x0100
        /*02e6*/ 	.byte	0x05
	.zero		1


	//   ....[31]....
        /*02e8*/ 	.word	0x000007a0
        /*02ec*/ 	.word	0x000000ff
        /*02f0*/ 	.word	0x00000100
        /*02f4*/ 	.short	0x0100
        /*02f6*/ 	.byte	0x05
	.zero		1


	//   ....[32]....
        /*02f8*/ 	.word	0x000007b0
        /*02fc*/ 	.word	0x000000ff
        /*0300*/ 	.word	0x00000080
        /*0304*/ 	.short	0x0100
        /*0306*/ 	.byte	0x05
	.zero		1


	//   ....[33]....
        /*0308*/ 	.word	0x000007c0
        /*030c*/ 	.word	0x000000ff
        /*0310*/ 	.word	0x00000108
        /*0314*/ 	.short	0x0100
        /*0316*/ 	.byte	0x05
	.zero		1


	//   ....[34]....
        /*0318*/ 	.word	0x00000900
        /*031c*/ 	.word	0x000000ff
        /*0320*/ 	.word	0x00000110
        /*0324*/ 	.short	0x0100
        /*0326*/ 	.byte	0x06
	.zero		1


	//   ....[35]....
        /*0328*/ 	.word	0x00000910
        /*032c*/ 	.word	0x000000ff
        /*0330*/ 	.word	0x00000118
        /*0334*/ 	.short	0x0100
        /*0336*/ 	.byte	0x06
	.zero		1


	//   ....[36]....
        /*0338*/ 	.word	0x00000a00
        /*033c*/ 	.word	0x000000ff
        /*0340*/ 	.word	0x00000120
        /*0344*/ 	.short	0x0100
        /*0346*/ 	.byte	0x05
	.zero		1


	//   ....[37]....
        /*0348*/ 	.word	0x00000a10
        /*034c*/ 	.word	0x000000ff
        /*0350*/ 	.word	0x00000128
        /*0354*/ 	.short	0x0100
        /*0356*/ 	.byte	0x05
	.zero		1


	//   ....[38]....
        /*0358*/ 	.word	0x00000b50
        /*035c*/ 	.word	0x000000ff
        /*0360*/ 	.word	0x00000130
        /*0364*/ 	.short	0x0100
        /*0366*/ 	.byte	0x05
	.zero		1


	//   ....[39]....
        /*0368*/ 	.word	0x00000b60
        /*036c*/ 	.word	0x000000ff
        /*0370*/ 	.word	0x00000140
        /*0374*/ 	.short	0x0100
        /*0376*/ 	.byte	0x05
	.zero		1


	//   ....[40]....
        /*0378*/ 	.word	0x00000b70
        /*037c*/ 	.word	0x000000ff
        /*0380*/ 	.word	0x00000138
        /*0384*/ 	.short	0x0100
        /*0386*/ 	.byte	0x05
	.zero		1


	//   ....[41]....
        /*0388*/ 	.word	0x00000b80
        /*038c*/ 	.word	0x000000ff
        /*0390*/ 	.word	0x00000148
        /*0394*/ 	.short	0x0100
        /*0396*/ 	.byte	0x05
	.zero		1


	//   ....[42]....
        /*0398*/ 	.word	0x00000cb0
        /*039c*/ 	.word	0x000000ff
        /*03a0*/ 	.word	0x00000150
        /*03a4*/ 	.short	0x0100
        /*03a6*/ 	.byte	0x06
	.zero		1


	//   ....[43]....
        /*03a8*/ 	.word	0x00000cc0
        /*03ac*/ 	.word	0x000000ff
        /*03b0*/ 	.word	0x00000170
        /*03b4*/ 	.short	0x0100
        /*03b6*/ 	.byte	0x06
	.zero		1


	//   ....[44]....
        /*03b8*/ 	.word	0x00000cd0
        /*03bc*/ 	.word	0x000000ff
        /*03c0*/ 	.word	0x00000158
        /*03c4*/ 	.short	0x0100
        /*03c6*/ 	.byte	0x06
	.zero		1


	//   ....[45]....
        /*03c8*/ 	.word	0x00000ce0
        /*03cc*/ 	.word	0x000000ff
        /*03d0*/ 	.word	0x00000178
        /*03d4*/ 	.short	0x0100
        /*03d6*/ 	.byte	0x06
	.zero		1


	//   ....[46]....
        /*03d8*/ 	.word	0x00000cf0
        /*03dc*/ 	.word	0x000000ff
        /*03e0*/ 	.word	0x00000160
        /*03e4*/ 	.short	0x0100
        /*03e6*/ 	.byte	0x06
	.zero		1


	//   ....[47]....
        /*03e8*/ 	.word	0x00000d00
        /*03ec*/ 	.word	0x000000ff
        /*03f0*/ 	.word	0x00000180
        /*03f4*/ 	.short	0x0100
        /*03f6*/ 	.byte	0x06
	.zero		1


	//   ....[48]....
        /*03f8*/ 	.word	0x00000d10
        /*03fc*/ 	.word	0x000000ff
        /*0400*/ 	.word	0x00000168
        /*0404*/ 	.short	0x0100
        /*0406*/ 	.byte	0x06
	.zero		1


	//   ....[49]....
        /*0408*/ 	.word	0x00000d20
        /*040c*/ 	.word	0x000000ff
        /*0410*/ 	.word	0x00000188
        /*0414*/ 	.short	0x0100
        /*0416*/ 	.byte	0x06
	.zero		1


	//   ....[50]....
        /*0418*/ 	.word	0x00000e10
        /*041c*/ 	.word	0x000000ff
        /*0420*/ 	.word	0x00000190
        /*0424*/ 	.short	0x0100
        /*0426*/ 	.byte	0x05
	.zero		1


	//   ....[51]....
        /*0428*/ 	.word	0x00000e20
        /*042c*/ 	.word	0x000000ff
        /*0430*/ 	.word	0x000001a0
        /*0434*/ 	.short	0x0100
        /*0436*/ 	.byte	0x05
	.zero		1


	//   ....[52]....
        /*0438*/ 	.word	0x00000e30
        /*043c*/ 	.word	0x000000ff
        /*0440*/ 	.word	0x00000198
        /*0444*/ 	.short	0x0100
        /*0446*/ 	.byte	0x05
	.zero		1


	//   ....[53]....
        /*0448*/ 	.word	0x00000e40
        /*044c*/ 	.word	0x000000ff
        /*0450*/ 	.word	0x000001a8
        /*0454*/ 	.short	0x0100
        /*0456*/ 	.byte	0x05
	.zero		1


	//   ....[54]....
        /*0458*/ 	.word	0x000016f0
        /*045c*/ 	.word	0x00000002
        /*0460*/ 	.word	0x000001a0
        /*0464*/ 	.short	0x010a
        /*0466*/ 	.byte	0xff
	.zero		1


	//   ....[55]....
        /*0468*/ 	.word	0x00001720
        /*046c*/ 	.word	0x00000002
        /*0470*/ 	.word	0x00000190
        /*0474*/ 	.short	0x0101
        /*0476*/ 	.byte	0xff
	.zero		1


	//   ....[56]....
        /*0478*/ 	.word	0x000017f0
        /*047c*/ 	.word	0x000000ff
        /*0480*/ 	.word	0x00000088
        /*0484*/ 	.short	0x010a
        /*0486*/ 	.byte	0x08
	.zero		1


	//   ....[57]....
        /*0488*/ 	.word	0x00001890
        /*048c*/ 	.word	0x000000ff
        /*0490*/ 	.word	0x00000088
        /*0494*/ 	.short	0x010a
        /*0496*/ 	.byte	0x21
	.zero		1


	//   ....[58]....
        /*0498*/ 	.word	0x000019e0
        /*049c*/ 	.word	0x000000ff
        /*04a0*/ 	.word	0x00000088
        /*04a4*/ 	.short	0x010a
        /*04a6*/ 	.byte	0x08
	.zero		1


	//   ....[59]....
        /*04a8*/ 	.word	0x00001b10
        /*04ac*/ 	.word	0x000000ff
        /*04b0*/ 	.word	0x00000128
        /*04b4*/ 	.short	0x0101
        /*04b6*/ 	.byte	0x04
	.zero		1


	//   ....[60]....
        /*04b8*/ 	.word	0x00001b20
        /*04bc*/ 	.word	0x000000ff
        /*04c0*/ 	.word	0x00000088
        /*04c4*/ 	.short	0x010a
        /*04c6*/ 	.byte	0x08
	.zero		1


	//   ....[61]....
        /*04c8*/ 	.word	0x00001ba0
        /*04cc*/ 	.word	0x000000ff
        /*04d0*/ 	.word	0x00000088
        /*04d4*/ 	.short	0x010a
        /*04d6*/ 	.byte	0x11
	.zero		1


	//   ....[62]....
        /*04d8*/ 	.word	0x00001cf0
        /*04dc*/ 	.word	0x000000ff
        /*04e0*/ 	.word	0x00000088
        /*04e4*/ 	.short	0x010a
        /*04e6*/ 	.byte	0x08
	.zero		1


	//   ....[63]....
        /*04e8*/ 	.word	0x00001e30
        /*04ec*/ 	.word	0x00000002
        /*04f0*/ 	.word	0x00000130
        /*04f4*/ 	.short	0x010a
        /*04f6*/ 	.byte	0xff
	.zero		1


	//   ....[64]....
        /*04f8*/ 	.word	0x00001ef0
        /*04fc*/ 	.word	0x00000002
        /*0500*/ 	.word	0x00000000
        /*0504*/ 	.short	0x0101
        /*0506*/ 	.byte	0xff
	.zero		1


	//   ....[65]....
        /*0508*/ 	.word	0x00002450
        /*050c*/ 	.word	0x000000ff
        /*0510*/ 	.word	0x00000000
        /*0514*/ 	.short	0x010a
        /*0516*/ 	.byte	0x05
	.zero		1


	//   ....[66]....
        /*0518*/ 	.word	0x000024e0
        /*051c*/ 	.word	0x000000ff
        /*0520*/ 	.word	0x00000000
        /*0524*/ 	.short	0x010a
        /*0526*/ 	.byte	0x05
	.zero		1


	//   ....[67]....
        /*0528*/ 	.word	0x00002570
        /*052c*/ 	.word	0x000000ff
        /*0530*/ 	.word	0x00000000
        /*0534*/ 	.short	0x010a
        /*0536*/ 	.byte	0x05
	.zero		1


	//   ....[68]....
        /*0538*/ 	.word	0x00002600
        /*053c*/ 	.word	0x000000ff
        /*0540*/ 	.word	0x00000000
        /*0544*/ 	.short	0x010a
        /*0546*/ 	.byte	0x05
	.zero		1


	//   ....[69]....
        /*0548*/ 	.word	0x00002690
        /*054c*/ 	.word	0x000000ff
        /*0550*/ 	.word	0x00000000
        /*0554*/ 	.short	0x010a
        /*0556*/ 	.byte	0x05
	.zero		1


	//   ....[70]....
        /*0558*/ 	.word	0x00002720
        /*055c*/ 	.word	0x000000ff
        /*0560*/ 	.word	0x00000000
        /*0564*/ 	.short	0x010a
        /*0566*/ 	.byte	0x05
	.zero		1


	//   ....[71]....
        /*0568*/ 	.word	0x000027b0
        /*056c*/ 	.word	0x000000ff
        /*0570*/ 	.word	0x00000000
        /*0574*/ 	.short	0x010a
        /*0576*/ 	.byte	0x05
	.zero		1


	//   ....[72]....
        /*0578*/ 	.word	0x00002840
        /*057c*/ 	.word	0x000000ff
        /*0580*/ 	.word	0x00000000
        /*0584*/ 	.short	0x010a
        /*0586*/ 	.byte	0x05
	.zero		1


	//   ....[73]....
        /*0588*/ 	.word	0x000028d0
        /*058c*/ 	.word	0x000000ff
        /*0590*/ 	.word	0x00000000
        /*0594*/ 	.short	0x010a
        /*0596*/ 	.byte	0x05
	.zero		1


	//   ....[74]....
        /*0598*/ 	.word	0x00002960
        /*059c*/ 	.word	0x000000ff
        /*05a0*/ 	.word	0x00000000
        /*05a4*/ 	.short	0x010a
        /*05a6*/ 	.byte	0x05
	.zero		1


	//   ....[75]....
        /*05a8*/ 	.word	0x000029f0
        /*05ac*/ 	.word	0x000000ff
        /*05b0*/ 	.word	0x00000000
        /*05b4*/ 	.short	0x010a
        /*05b6*/ 	.byte	0x05
	.zero		1


	//   ....[76]....
        /*05b8*/ 	.word	0x00002a80
        /*05bc*/ 	.word	0x000000ff
        /*05c0*/ 	.word	0x00000000
        /*05c4*/ 	.short	0x010a
        /*05c6*/ 	.byte	0x05
	.zero		1


	//   ....[77]....
        /*05c8*/ 	.word	0x00002b10
        /*05cc*/ 	.word	0x000000ff
        /*05d0*/ 	.word	0x00000000
        /*05d4*/ 	.short	0x010a
        /*05d6*/ 	.byte	0x05
	.zero		1


	//   ....[78]....
        /*05d8*/ 	.word	0x00002ba0
        /*05dc*/ 	.word	0x000000ff
        /*05e0*/ 	.word	0x00000000
        /*05e4*/ 	.short	0x010a
        /*05e6*/ 	.byte	0x05
	.zero		1


	//   ....[79]....
        /*05e8*/ 	.word	0x00002c30
        /*05ec*/ 	.word	0x000000ff
        /*05f0*/ 	.word	0x00000000
        /*05f4*/ 	.short	0x010a
        /*05f6*/ 	.byte	0x05
	.zero		1


	//   ....[80]....
        /*05f8*/ 	.word	0x00002cc0
        /*05fc*/ 	.word	0x000000ff
        /*0600*/ 	.word	0x00000000
        /*0604*/ 	.short	0x010a
        /*0606*/ 	.byte	0x05
	.zero		1


	//   ....[81]....
        /*0608*/ 	.word	0x00002d60
        /*060c*/ 	.word	0x00000000
        /*0610*/ 	.word	0x00000000
        /*0614*/ 	.short	0x010a
        /*0616*/ 	.byte	0xff
	.zero		1


	//   ....[82]....
        /*0618*/ 	.word	0x00002e80
        /*061c*/ 	.word	0x00000000
        /*0620*/ 	.word	0x00000190
        /*0624*/ 	.short	0x010a
        /*0626*/ 	.byte	0xff
	.zero		1


	//   ....[83]....
        /*0628*/ 	.word	0x00002ef0
        /*062c*/ 	.word	0x00000000
        /*0630*/ 	.word	0x00000000
        /*0634*/ 	.short	0x0101
        /*0636*/ 	.byte	0xff
	.zero		1


	//   ....[84]....
        /*0638*/ 	.word	0x00002f10
        /*063c*/ 	.word	0x000000ff
        /*0640*/ 	.word	0x00000140
        /*0644*/ 	.short	0x010a
        /*0646*/ 	.byte	0x05
	.zero		1


	//   ....[85]....
        /*0648*/ 	.word	0x00003030
        /*064c*/ 	.word	0x00000000
        /*0650*/ 	.word	0x00000130
        /*0654*/ 	.short	0x010a
        /*0656*/ 	.byte	0xff
	.zero		1


	//   ....[86]....
        /*0658*/ 	.word	0x00003130
        /*065c*/ 	.word	0x00000000
        /*0660*/ 	.word	0x00000000
        /*0664*/ 	.short	0x0101
        /*0666*/ 	.byte	0xff
	.zero		1


	//   ....[87]....
        /*0668*/ 	.word	0x000031c0
        /*066c*/ 	.word	0x000000ff
        /*0670*/ 	.word	0x00000140
        /*0674*/ 	.short	0x0106
        /*0676*/ 	.byte	0x05
	.zero		1


	//   ....[88]....
        /*0678*/ 	.word	0x000031e0
        /*067c*/ 	.word	0x000000ff
        /*0680*/ 	.word	0x00000140
        /*0684*/ 	.short	0x010a
        /*0686*/ 	.byte	0x05
	.zero		1


	//   ....[89]....
        /*0688*/ 	.word	0x00003270
        /*068c*/ 	.word	0x000000ff
        /*0690*/ 	.word	0x00000140
        /*0694*/ 	.short	0x0106
        /*0696*/ 	.byte	0x04
	.zero		1


	//   ....[90]....
        /*0698*/ 	.word	0x000032b0
        /*069c*/ 	.word	0x00000000
        /*06a0*/ 	.word	0x00000140
        /*06a4*/ 	.short	0x010a
        /*06a6*/ 	.byte	0xff
	.zero		1


	//   ....[91]....
        /*06a8*/ 	.word	0x000037b0
        /*06ac*/ 	.word	0x00000000
        /*06b0*/ 	.word	0x00000130
        /*06b4*/ 	.short	0x010a
        /*06b6*/ 	.byte	0xff
	.zero		1


	//   ....[92]....
        /*06b8*/ 	.word	0x000038c0
        /*06bc*/ 	.word	0x00000003
        /*06c0*/ 	.word	0x00000000
        /*06c4*/ 	.short	0x0101
        /*06c6*/ 	.byte	0xff
	.zero		1


	//   ....[93]....
        /*06c8*/ 	.word	0x000038d0
        /*06cc*/ 	.word	0x000000ff
        /*06d0*/ 	.word	0x00000000
        /*06d4*/ 	.short	0x010a
        /*06d6*/ 	.byte	0x04
	.zero		1


	//   ....[94]....
        /*06d8*/ 	.word	0x000038f0
        /*06dc*/ 	.word	0x000000ff
        /*06e0*/ 	.word	0x00000170
        /*06e4*/ 	.short	0x010a
        /*06e6*/ 	.byte	0x08
	.zero		1


	//   ....[95]....
        /*06e8*/ 	.word	0x000039c0
        /*06ec*/ 	.word	0x000000ff
        /*06f0*/ 	.word	0x00000000
        /*06f4*/ 	.short	0x010a
        /*06f6*/ 	.byte	0x07
	.zero		1


	//   ....[96]....
        /*06f8*/ 	.word	0x00003b00
        /*06fc*/ 	.word	0x000000ff
        /*0700*/ 	.word	0x00000000
        /*0704*/ 	.short	0x010a
        /*0706*/ 	.byte	0x04
	.zero		1


	//   ....[97]....
        /*0708*/ 	.word	0x00003cf0
        /*070c*/ 	.word	0x000000ff
        /*0710*/ 	.word	0x00000000
        /*0714*/ 	.short	0x010a
        /*0716*/ 	.byte	0x05
	.zero		1


	//   ....[98]....
        /*0718*/ 	.word	0x00003d80
        /*071c*/ 	.word	0x000000ff
        /*0720*/ 	.word	0x00000000
        /*0724*/ 	.short	0x010a
        /*0726*/ 	.byte	0x05
	.zero		1


	//   ....[99]....
        /*0728*/ 	.word	0x00003e10
        /*072c*/ 	.word	0x000000ff
        /*0730*/ 	.word	0x00000000
        /*0734*/ 	.short	0x010a
        /*0736*/ 	.byte	0x05
	.zero		1


	//   ....[100]....
        /*0738*/ 	.word	0x00003ea0
        /*073c*/ 	.word	0x000000ff
        /*0740*/ 	.word	0x00000000
        /*0744*/ 	.short	0x010a
        /*0746*/ 	.byte	0x07
	.zero		1


	//   ....[101]....
        /*0748*/ 	.word	0x000042e0
        /*074c*/ 	.word	0x00000000
        /*0750*/ 	.word	0x00000130
        /*0754*/ 	.short	0x010a
        /*0756*/ 	.byte	0xff
	.zero		1


	//   ....[102]....
        /*0758*/ 	.word	0x000043d0
        /*075c*/ 	.word	0x00000000
        /*0760*/ 	.word	0x00000000
        /*0764*/ 	.short	0x0101
        /*0766*/ 	.byte	0xff
	.zero		1


	//   ....[103]....
        /*0768*/ 	.word	0x000046f0
        /*076c*/ 	.word	0x000000ff
        /*0770*/ 	.word	0x00000128
        /*0774*/ 	.short	0x010a
        /*0776*/ 	.byte	0x06
	.zero		1


	//   ....[104]....
        /*0778*/ 	.word	0x00004870
        /*077c*/ 	.word	0x000000ff
        /*0780*/ 	.word	0x00000118
        /*0784*/ 	.short	0x010a
        /*0786*/ 	.byte	0x06
	.zero		1


	//   ....[105]....
        /*0788*/ 	.word	0x00004ba0
        /*078c*/ 	.word	0x000000ff
        /*0790*/ 	.word	0x00000110
        /*0794*/ 	.short	0x010b
        /*0796*/ 	.byte	0x06
	.zero		1


	//   ....[106]....
        /*0798*/ 	.word	0x00004bc0
        /*079c*/ 	.word	0x000000ff
        /*07a0*/ 	.word	0x00000000
        /*07a4*/ 	.short	0x0101
        /*07a6*/ 	.byte	0x25
	.zero		1


	//   ....[107]....
        /*07a8*/ 	.word	0x00004c00
        /*07ac*/ 	.word	0x00000000
        /*07b0*/ 	.word	0x00000118
        /*07b4*/ 	.short	0x010a
        /*07b6*/ 	.byte	0xff
	.zero		1


	//   ....[108]....
        /*07b8*/ 	.word	0x00004f30
        /*07bc*/ 	.word	0x00000000
        /*07c0*/ 	.word	0x00000130
        /*07c4*/ 	.short	0x010a
        /*07c6*/ 	.byte	0xff
	.zero		1


	//   ....[109]....
        /*07c8*/ 	.word	0x00005040
        /*07cc*/ 	.word	0x00000000
        /*07d0*/ 	.word	0x00000000
        /*07d4*/ 	.short	0x0101
        /*07d6*/ 	.byte	0xff
	.zero		1


	//   ....[110]....
        /*07d8*/ 	.word	0x00005990
        /*07dc*/ 	.word	0x000000ff
        /*07e0*/ 	.word	0x00000110
        /*07e4*/ 	.short	0x010a
        /*07e6*/ 	.byte	0x2b
	.zero		1


	//   ....[111]....
        /*07e8*/ 	.word	0x00005a40
        /*07ec*/ 	.word	0x000000dc
        /*07f0*/ 	.word	0x00000150
        /*07f4*/ 	.short	0x010a
        /*07f6*/ 	.byte	0xff
	.zero		1


	//   ....[112]....
        /*07f8*/ 	.word	0x00005bd0
        /*07fc*/ 	.word	0x000000ff
        /*0800*/ 	.word	0x00000110
        /*0804*/ 	.short	0x010a
        /*0806*/ 	.byte	0x2b
	.zero		1


	//   ....[113]....
        /*0808*/ 	.word	0x00005cd0
        /*080c*/ 	.word	0x000000ff
        /*0810*/ 	.word	0x00000000
        /*0814*/ 	.short	0x0101
        /*0816*/ 	.byte	0x04
	.zero		1


	//   ....[114]....
        /*0818*/ 	.word	0x00005d30
        /*081c*/ 	.word	0x000000dc
        /*0820*/ 	.word	0x00000150
        /*0824*/ 	.short	0x010a
        /*0826*/ 	.byte	0xff
	.zero		1


	//   ....[115]....
        /*0828*/ 	.word	0x000063c0
        /*082c*/ 	.word	0x000000ff
        /*0830*/ 	.word	0x00000000
        /*0834*/ 	.short	0x0101
        /*0836*/ 	.byte	0x05
	.zero		1


	//   ....[116]....
        /*0838*/ 	.word	0x0000d5b0
        /*083c*/ 	.word	0x00000002
        /*0840*/ 	.word	0x000001a0
        /*0844*/ 	.short	0x010a
        /*0846*/ 	.byte	0xff
	.zero		1


	//   ....[117]....
        /*0848*/ 	.word	0x0000d610
        /*084c*/ 	.word	0x00000002
        /*0850*/ 	.word	0x00000088
        /*0854*/ 	.short	0x010a
        /*0856*/ 	.byte	0xff
	.zero		1


	//   ....[118]....
        /*0858*/ 	.word	0x0000d670
        /*085c*/ 	.word	0x00000002
        /*0860*/ 	.word	0x00000088
        /*0864*/ 	.short	0x010a
        /*0866*/ 	.byte	0xff
	.zero		1


	//   ....[119]....
        /*0868*/ 	.word	0x0000d6c0
        /*086c*/ 	.word	0x00000002
        /*0870*/ 	.word	0x00000130
        /*0874*/ 	.short	0x010a
        /*0876*/ 	.byte	0xff
	.zero		1


	//   ....[120]....
        /*0878*/ 	.word	0x0000d720
        /*087c*/ 	.word	0x00000000
        /*0880*/ 	.word	0x00000000
        /*0884*/ 	.short	0x010a
        /*0886*/ 	.byte	0xff
	.zero		1


	//   ....[121]....
        /*0888*/ 	.word	0x0000d780
        /*088c*/ 	.word	0x00000000
        /*0890*/ 	.word	0x00000000
        /*0894*/ 	.short	0x010a
        /*0896*/ 	.byte	0xff
	.zero		1


	//   ....[122]....
        /*0898*/ 	.word	0x0000d7e0
        /*089c*/ 	.word	0x00000000
        /*08a0*/ 	.word	0x00000000
        /*08a4*/ 	.short	0x010a
        /*08a6*/ 	.byte	0xff
	.zero		1


	//   ....[123]....
        /*08a8*/ 	.word	0x0000d840
        /*08ac*/ 	.word	0x00000000
        /*08b0*/ 	.word	0x00000000
        /*08b4*/ 	.short	0x010a
        /*08b6*/ 	.byte	0xff
	.zero		1


	//   ....[124]....
        /*08b8*/ 	.word	0x0000d8a0
        /*08bc*/ 	.word	0x00000000
        /*08c0*/ 	.word	0x00000000
        /*08c4*/ 	.short	0x010a
        /*08c6*/ 	.byte	0xff
	.zero		1


	//   ....[125]....
        /*08c8*/ 	.word	0x0000d900
        /*08cc*/ 	.word	0x00000000
        /*08d0*/ 	.word	0x00000000
        /*08d4*/ 	.short	0x010a
        /*08d6*/ 	.byte	0xff
	.zero		1


	//   ....[126]....
        /*08d8*/ 	.word	0x0000d960
        /*08dc*/ 	.word	0x00000000
        /*08e0*/ 	.word	0x00000000
        /*08e4*/ 	.short	0x010a
        /*08e6*/ 	.byte	0xff
	.zero		1


	//   ....[127]....
        /*08e8*/ 	.word	0x0000d9c0
        /*08ec*/ 	.word	0x00000000
        /*08f0*/ 	.word	0x00000000
        /*08f4*/ 	.short	0x010a
        /*08f6*/ 	.byte	0xff
	.zero		1


	//   ....[128]....
        /*08f8*/ 	.word	0x0000da20
        /*08fc*/ 	.word	0x00000000
        /*0900*/ 	.word	0x00000000
        /*0904*/ 	.short	0x010a
        /*0906*/ 	.byte	0xff
	.zero		1


	//   ....[129]....
        /*0908*/ 	.word	0x0000da80
        /*090c*/ 	.word	0x00000000
        /*0910*/ 	.word	0x00000000
        /*0914*/ 	.short	0x010a
        /*0916*/ 	.byte	0xff
	.zero		1


	//   ....[130]....
        /*0918*/ 	.word	0x0000dae0
        /*091c*/ 	.word	0x00000000
        /*0920*/ 	.word	0x00000000
        /*0924*/ 	.short	0x010a
        /*0926*/ 	.byte	0xff
	.zero		1


	//   ....[131]....
        /*0928*/ 	.word	0x0000db40
        /*092c*/ 	.word	0x00000000
        /*0930*/ 	.word	0x00000000
        /*0934*/ 	.short	0x010a
        /*0936*/ 	.byte	0xff
	.zero		1


	//   ....[132]....
        /*0938*/ 	.word	0x0000dba0
        /*093c*/ 	.word	0x00000000
        /*0940*/ 	.word	0x00000000
        /*0944*/ 	.short	0x010a
        /*0946*/ 	.byte	0xff
	.zero		1


	//   ....[133]....
        /*0948*/ 	.word	0x0000dc00
        /*094c*/ 	.word	0x00000000
        /*0950*/ 	.word	0x00000000
        /*0954*/ 	.short	0x010a
        /*0956*/ 	.byte	0xff
	.zero		1


	//   ....[134]....
        /*0958*/ 	.word	0x0000dc60
        /*095c*/ 	.word	0x00000000
        /*0960*/ 	.word	0x00000000
        /*0964*/ 	.short	0x010a
        /*0966*/ 	.byte	0xff
	.zero		1


	//   ....[135]....
        /*0968*/ 	.word	0x0000dcc0
        /*096c*/ 	.word	0x00000000
        /*0970*/ 	.word	0x00000000
        /*0974*/ 	.short	0x010a
        /*0976*/ 	.byte	0xff
	.zero		1


	//   ....[136]....
        /*0978*/ 	.word	0x0000dd10
        /*097c*/ 	.word	0x00000000
        /*0980*/ 	.word	0x00000190
        /*0984*/ 	.short	0x010a
        /*0986*/ 	.byte	0xff
	.zero		1


	//   ....[137]....
        /*0988*/ 	.word	0x0000dd70
        /*098c*/ 	.word	0x00000000
        /*0990*/ 	.word	0x00000140
        /*0994*/ 	.short	0x010a
        /*0996*/ 	.byte	0xff
	.zero		1


	//   ....[138]....
        /*0998*/ 	.word	0x0000ddc0
        /*099c*/ 	.word	0x00000000
        /*09a0*/ 	.word	0x00000130
        /*09a4*/ 	.short	0x010a
        /*09a6*/ 	.byte	0xff
	.zero		1


	//   ....[139]....
        /*09a8*/ 	.word	0x0000de20
        /*09ac*/ 	.word	0x00000000
        /*09b0*/ 	.word	0x00000140
        /*09b4*/ 	.short	0x010a
        /*09b6*/ 	.byte	0xff
	.zero		1


	//   ....[140]....
        /*09b8*/ 	.word	0x0000de70
        /*09bc*/ 	.word	0x00000000
        /*09c0*/ 	.word	0x00000130
        /*09c4*/ 	.short	0x010a
        /*09c6*/ 	.byte	0xff
	.zero		1


	//   ....[141]....
        /*09c8*/ 	.word	0x0000ded0
        /*09cc*/ 	.word	0x00000002
        /*09d0*/ 	.word	0x00000170
        /*09d4*/ 	.short	0x010a
        /*09d6*/ 	.byte	0xff
	.zero		1


	//   ....[142]....
        /*09d8*/ 	.word	0x0000df30
        /*09dc*/ 	.word	0x00000000
        /*09e0*/ 	.word	0x00000000
        /*09e4*/ 	.short	0x010a
        /*09e6*/ 	.byte	0xff
	.zero		1


	//   ....[143]....
        /*09e8*/ 	.word	0x0000df90
        /*09ec*/ 	.word	0x00000000
        /*09f0*/ 	.word	0x00000000
        /*09f4*/ 	.short	0x010a
        /*09f6*/ 	.byte	0xff
	.zero		1


	//   ....[144]....
        /*09f8*/ 	.word	0x0000dff0
        /*09fc*/ 	.word	0x00000000
        /*0a00*/ 	.word	0x00000000
        /*0a04*/ 	.short	0x010a
        /*0a06*/ 	.byte	0xff
	.zero		1


	//   ....[145]....
        /*0a08*/ 	.word	0x0000e050
        /*0a0c*/ 	.word	0x00000000
        /*0a10*/ 	.word	0x00000000
        /*0a14*/ 	.short	0x010a
        /*0a16*/ 	.byte	0xff
	.zero		1


	//   ....[146]....
        /*0a18*/ 	.word	0x0000e0b0
        /*0a1c*/ 	.word	0x00000000
        /*0a20*/ 	.word	0x00000000
        /*0a24*/ 	.short	0x010a
        /*0a26*/ 	.byte	0xff
	.zero		1


	//   ....[147]....
        /*0a28*/ 	.word	0x0000e100
        /*0a2c*/ 	.word	0x00000000
        /*0a30*/ 	.word	0x00000130
        /*0a34*/ 	.short	0x010a
        /*0a36*/ 	.byte	0xff
	.zero		1


	//   ....[148]....
        /*0a38*/ 	.word	0x0000e160
        /*0a3c*/ 	.word	0x00000000
        /*0a40*/ 	.word	0x00000128
        /*0a44*/ 	.short	0x010a
        /*0a46*/ 	.byte	0xff
	.zero		1


	//   ....[149]....
        /*0a48*/ 	.word	0x0000e1c0
        /*0a4c*/ 	.word	0x00000000
        /*0a50*/ 	.word	0x00000118
        /*0a54*/ 	.short	0x010a
        /*0a56*/ 	.byte	0xff
	.zero		1


	//   ....[150]....
        /*0a58*/ 	.word	0x0000e210
        /*0a5c*/ 	.word	0x00000000
        /*0a60*/ 	.word	0x00000130
        /*0a64*/ 	.short	0x010a
        /*0a66*/ 	.byte	0xff
	.zero		1


	//   ....[151]....
        /*0a68*/ 	.word	0x0000e270
        /*0a6c*/ 	.word	0x00000000
        /*0a70*/ 	.word	0x00000110
        /*0a74*/ 	.short	0x010a
        /*0a76*/ 	.byte	0xff
	.zero		1


	//   ....[152]....
        /*0a78*/ 	.word	0x0000e2c0
        /*0a7c*/ 	.word	0x000000dc
        /*0a80*/ 	.word	0x00000150
        /*0a84*/ 	.short	0x010a
        /*0a86*/ 	.byte	0xff
	.zero		1


	//----- nvinfo : EIATTR_NUM_MBARRIERS
	.align		4
.L_51:
        /*0a88*/ 	.byte	0x03, 0x38
        /*0a8a*/ 	.short	0x0036


	//----- nvinfo : EIATTR_EXIT_INSTR_OFFSETS
	.align		4
        /*0a8c*/ 	.byte	0x04, 0x1c
        /*0a8e*/ 	.short	(.L_53 - .L_52)


	//   ....[0]....
.L_52:
        /*0a90*/ 	.word	0x00002d90


	//   ....[1]....
        /*0a94*/ 	.word	0x00003280


	//   ....[2]....
        /*0a98*/ 	.word	0x000032e0


	//   ....[3]....
        /*0a9c*/ 	.word	0x00004100


	//   ....[4]....
        /*0aa0*/ 	.word	0x00004c30


	//   ....[5]....
        /*0aa4*/ 	.word	0x00004c70


	//   ....[6]....
        /*0aa8*/ 	.word	0x0000d5a0


	//----- nvinfo : EIATTR_MAX_THREADS
	.align		4
.L_53:
        /*0aac*/ 	.byte	0x04, 0x05
        /*0aae*/ 	.short	(.L_55 - .L_54)
.L_54:
        /*0ab0*/ 	.word	0x00000100
        /*0ab4*/ 	.word	0x00000001
        /*0ab8*/ 	.word	0x00000001


	//----- nvinfo : EIATTR_CRS_STACK_SIZE
	.align		4
.L_55:
        /*0abc*/ 	.byte	0x04, 0x1e
        /*0abe*/ 	.short	(.L_57 - .L_56)
.L_56:
        /*0ac0*/ 	.word	0x00000000


	//----- nvinfo : EIATTR_CBANK_PARAM_SIZE
	.align		4
.L_57:
        /*0ac4*/ 	.byte	0x03, 0x19
        /*0ac6*/ 	.short	0x0800


	//----- nvinfo : EIATTR_PARAM_CBANK
	.align		4
        /*0ac8*/ 	.byte	0x04, 0x0a
        /*0aca*/ 	.short	(.L_59 - .L_58)
	.align		4
.L_58:
        /*0acc*/ 	.word	index@(.nv.constant0._ZN7cutlass13device_kernelINS_4gemm6kernel13GemmUniversalIN4cute5tupleIJiiiiEEENS1_10collective13CollectiveMmaINS1_35MainloopSm100TmaUmmaWarpSpecializedILi17ELi2ELi4ENS5_IJNS4_1CILi1EEESB_SB_EEEEENS5_IJNSA_ILi128EEENSA_ILi64EEESF_EEENS_12float_e4m3_tENS5_IJlSB_lEEESH_SI_NS4_8TiledMMAINS4_8MMA_AtomIJNS4_10MMA_TraitsINS4_19SM100_MMA_F8F6F4_SSEJSH_SH_fSE_SF_NS4_17integral_constantINS4_4UMMA5MajorELSP_0EEESQ_NSN_INSO_7ScaleInELSR_0EEESS_EEEEEENS4_6LayoutISC_NS5_IJNSA_ILi0EEESW_SW_EEEEENS5_IJNS4_10UnderscoreESZ_SZ_EEEEENS4_13SM90_TMA_LOADENS4_14ComposedLayoutINS4_7SwizzleILi2ELi4ELi3EEENS4_18smem_ptr_flag_bitsILi8EEENSV_INS5_IJNSA_ILi8EEESF_EEENS5_IJSF_SB_EEEEEEEvNS4_8identityES12_S1C_vS1D_EENS_8epilogue10collective18CollectiveEpilogueINS1F_23Sm100TmaWarpSpecializedILi1ELi1ELi64ELb0ELb0EEEJSG_NS5_IJNSV_ISE_SB_EENSV_ISF_SB_EEEEESH_SI_SH_SI_NS1F_6fusion15FusionCallbacksIS1J_NS1N_13LinCombEltActINS1F_6thread4SiLuESH_fSH_fLNS_15FloatRoundStyleE2EEESG_S1M_JEEENS4_5SM1004TMEM4LOAD26SM100_TMEM_LOAD_32dp32b64xES12_S1C_NS4_39AutoVectorizingCopyWithAssumedAlignmentILi128EEENS4_14SM90_TMA_STOREES1C_S20_S20_EEEvvEEEEvNT_6ParamsE)
        /*0ad0*/ 	.short	0x0380
        /*0ad2*/ 	.short	0x0800


	//----- nvinfo : EIATTR_SW_WAR
	.align		4
.L_59:
        /*0ad4*/ 	.byte	0x04, 0x36
        /*0ad6*/ 	.short	(.L_61 - .L_60)
.L_60:
        /*0ad8*/ 	.word	0x00000008
.L_61:


//--------------------- .nv.callgraph             --------------------------
	.section	.nv.callgraph,"",@"SHT_CUDA_CALLGRAPH"
	.align	4
	.sectionentsize	8
	.align		4
        /*0000*/ 	.word	0x00000000
	.align		4
        /*0004*/ 	.word	0xffffffff
	.align		4
        /*0008*/ 	.word	index@(_ZN7cutlass13device_kernelINS_4gemm6kernel13GemmUniversalIN4cute5tupleIJiiiiEEENS1_10collective13CollectiveMmaINS1_35MainloopSm100TmaUmmaWarpSpecializedILi17ELi2ELi4ENS5_IJNS4_1CILi1EEESB_SB_EEEEENS5_IJNSA_ILi128EEENSA_ILi64EEESF_EEENS_12float_e4m3_tENS5_IJlSB_lEEESH_SI_NS4_8TiledMMAINS4_8MMA_AtomIJNS4_10MMA_TraitsINS4_19SM100_MMA_F8F6F4_SSEJSH_SH_fSE_SF_NS4_17integral_constantINS4_4UMMA5MajorELSP_0EEESQ_NSN_INSO_7ScaleInELSR_0EEESS_EEEEEENS4_6LayoutISC_NS5_IJNSA_ILi0EEESW_SW_EEEEENS5_IJNS4_10UnderscoreESZ_SZ_EEEEENS4_13SM90_TMA_LOADENS4_14ComposedLayoutINS4_7SwizzleILi2ELi4ELi3EEENS4_18smem_ptr_flag_bitsILi8EEENSV_INS5_IJNSA_ILi8EEESF_EEENS5_IJSF_SB_EEEEEEEvNS4_8identityES12_S1C_vS1D_EENS_8epilogue10collective18CollectiveEpilogueINS1F_23Sm100TmaWarpSpecializedILi1ELi1ELi64ELb0ELb0EEEJSG_NS5_IJNSV_ISE_SB_EENSV_ISF_SB_EEEEESH_SI_SH_SI_NS1F_6fusion15FusionCallbacksIS1J_NS1N_13LinCombEltActINS1F_6thread4SiLuESH_fSH_fLNS_15FloatRoundStyleE2EEESG_S1M_JEEENS4_5SM1004TMEM4LOAD26SM100_TMEM_LOAD_32dp32b64xES12_S1C_NS4_39AutoVectorizingCopyWithAssumedAlignmentILi128EEENS4_14SM90_TMA_STOREES1C_S20_S20_EEEvvEEEEvNT_6ParamsE)
	.align		4
        /*000c*/ 	.word	index@(__assertfail)
	.align		4
        /*0010*/ 	.word	0x00000000
	.align		4
        /*0014*/ 	.word	0xfffffffe
	.align		4
        /*0018*/ 	.word	0x00000000
	.align		4
        /*001c*/ 	.word	0xfffffffd
	.align		4
        /*0020*/ 	.word	0x00000000
	.align		4
        /*0024*/ 	.word	0xfffffffc


//--------------------- .nv.constant4             --------------------------
	.section	.nv.constant4,"a",@progbits
	.align	8
	.align		8
.nv.constant4:
        /*0000*/ 	.dword	__assertfail
	.align		8
        /*0008*/ 	.dword	__unnamed_1
	.align		8
        /*0010*/ 	.dword	__unnamed_2
	.align		8
        /*0018*/ 	.dword	_ZN39_INTERNAL_31d5b579_4_k_cu_f49320a2_29734cuda3std3__45__cpo5beginE
	.align		8
        /*0020*/ 	.dword	_ZN39_INTERNAL_31d5b579_4_k_cu_f49320a2_29734cuda3std3__45__cpo3endE
	.align		8
        /*0028*/ 	.dword	_ZN39_INTERNAL_31d5b579_4_k_cu_f49320a2_29734cuda3std3__45__cpo6cbeginE
	.align		8
        /*0030*/ 	.dword	_ZN39_INTERNAL_31d5b579_4_k_cu_f49320a2_29734cuda3std3__45__cpo4cendE
	.align		8
        /*0038*/ 	.dword	_ZN39_INTERNAL_31d5b579_4_k_cu_f49320a2_29734cuda3std3__441_GLOBAL__N__31d5b579_4_k_cu_f49320a2_29736ignoreE
	.align		8
        /*0040*/ 	.dword	_ZN39_INTERNAL_31d5b579_4_k_cu_f49320a2_29734cuda3std3__419piecewise_constructE
	.align		8
        /*0048*/ 	.dword	_ZN39_INTERNAL_31d5b579_4_k_cu_f49320a2_29734cuda3std3__48in_placeE
	.align		8
        /*0050*/ 	.dword	_ZN39_INTERNAL_31d5b579_4_k_cu_f49320a2_29734cuda3std6ranges3__45__cpo4swapE
	.align		8
        /*0058*/ 	.dword	_ZN39_INTERNAL_31d5b579_4_k_cu_f49320a2_29734cuda3std6ranges3__45__cpo9iter_moveE
	.align		8
        /*0060*/ 	.dword	_ZN39_INTERNAL_31d5b579_4_k_cu_f49320a2_29734cute7productE
	.align		8
        /*0068*/ 	.dword	_ZN39_INTERNAL_31d5b579_4_k_cu_f49320a2_29734cute1_E
	.align		8
        /*0070*/ 	.dword	$str$25
	.align		8
        /*0078*/ 	.dword	$str$26
	.align		8
        /*0080*/ 	.dword	$str$27
	.align		8
        /*0088*/ 	.dword	$str$28


//--------------------- .text._ZN7cutlass13device_kernelINS_4gemm6kernel13GemmUniversalIN4cute5tupleIJiiiiEEENS1_10collective13CollectiveMmaINS1_35MainloopSm100TmaUmmaWarpSpecializedILi17ELi2ELi4ENS5_IJNS4_1CILi1EEESB_SB_EEEEENS5_IJNSA_ILi128EEENSA_ILi64EEESF_EEENS_12float_e4m3_tENS5_IJlSB_lEEESH_SI_NS4_8TiledMMAINS4_8MMA_AtomIJNS4_10MMA_TraitsINS4_19SM100_MMA_F8F6F4_SSEJSH_SH_fSE_SF_NS4_17integral_constantINS4_4UMMA5MajorELSP_0EEESQ_NSN_INSO_7ScaleInELSR_0EEESS_EEEEEENS4_6LayoutISC_NS5_IJNSA_ILi0EEESW_SW_EEEEENS5_IJNS4_10UnderscoreESZ_SZ_EEEEENS4_13SM90_TMA_LOADENS4_14ComposedLayoutINS4_7SwizzleILi2ELi4ELi3EEENS4_18smem_ptr_flag_bitsILi8EEENSV_INS5_IJNSA_ILi8EEESF_EEENS5_IJSF_SB_EEEEEEEvNS4_8identityES12_S1C_vS1D_EENS_8epilogue10collective18CollectiveEpilogueINS1F_23Sm100TmaWarpSpecializedILi1ELi1ELi64ELb0ELb0EEEJSG_NS5_IJNSV_ISE_SB_EENSV_ISF_SB_EEEEESH_SI_SH_SI_NS1F_6fusion15FusionCallbacksIS1J_NS1N_13LinCombEltActINS1F_6thread4SiLuESH_fSH_fLNS_15FloatRoundStyleE2EEESG_S1M_JEEENS4_5SM1004TMEM4LOAD26SM100_TMEM_LOAD_32dp32b64xES12_S1C_NS4_39AutoVectorizingCopyWithAssumedAlignmentILi128EEENS4_14SM90_TMA_STOREES1C_S20_S20_EEEvvEEEEvNT_6ParamsE --------------------------
	.section	.text._ZN7cutlass13device_kernelINS_4gemm6kernel13GemmUniversalIN4cute5tupleIJiiiiEEENS1_10collective13CollectiveMmaINS1_35MainloopSm100TmaUmmaWarpSpecializedILi17ELi2ELi4ENS5_IJNS4_1CILi1EEESB_SB_EEEEENS5_IJNSA_ILi128EEENSA_ILi64EEESF_EEENS_12float_e4m3_tENS5_IJlSB_lEEESH_SI_NS4_8TiledMMAINS4_8MMA_AtomIJNS4_10MMA_TraitsINS4_19SM100_MMA_F8F6F4_SSEJSH_SH_fSE_SF_NS4_17integral_constantINS4_4UMMA5MajorELSP_0EEESQ_NSN_INSO_7ScaleInELSR_0EEESS_EEEEEENS4_6LayoutISC_NS5_IJNSA_ILi0EEESW_SW_EEEEENS5_IJNS4_10UnderscoreESZ_SZ_EEEEENS4_13SM90_TMA_LOADENS4_14ComposedLayoutINS4_7SwizzleILi2ELi4ELi3EEENS4_18smem_ptr_flag_bitsILi8EEENSV_INS5_IJNSA_ILi8EEESF_EEENS5_IJSF_SB_EEEEEEEvNS4_8identityES12_S1C_vS1D_EENS_8epilogue10collective18CollectiveEpilogueINS1F_23Sm100TmaWarpSpecializedILi1ELi1ELi64ELb0ELb0EEEJSG_NS5_IJNSV_ISE_SB_EENSV_ISF_SB_EEEEESH_SI_SH_SI_NS1F_6fusion15FusionCallbacksIS1J_NS1N_13LinCombEltActINS1F_6thread4SiLuESH_fSH_fLNS_15FloatRoundStyleE2EEESG_S1M_JEEENS4_5SM1004TMEM4LOAD26SM100_TMEM_LOAD_32dp32b64xES12_S1C_NS4_39AutoVectorizingCopyWithAssumedAlignmentILi128EEENS4_14SM90_TMA_STOREES1C_S20_S20_EEEvvEEEEvNT_6ParamsE,"ax",@progbits
	.align	128
.text._ZN7cutlass13device_kernelINS_4gemm6kernel13GemmUniversalIN4cute5tupleIJiiiiEEENS1_10collective13CollectiveMmaINS1_35MainloopSm100TmaUmmaWarpSpecializedILi17ELi2ELi4ENS5_IJNS4_1CILi1EEESB_SB_EEEEENS5_IJNSA_ILi128EEENSA_ILi64EEESF_EEENS_12float_e4m3_tENS5_IJlSB_lEEESH_SI_NS4_8TiledMMAINS4_8MMA_AtomIJNS4_10MMA_TraitsINS4_19SM100_MMA_F8F6F4_SSEJSH_SH_fSE_SF_NS4_17integral_constantINS4_4UMMA5MajorELSP_0EEESQ_NSN_INSO_7ScaleInELSR_0EEESS_EEEEEENS4_6LayoutISC_NS5_IJNSA_ILi0EEESW_SW_EEEEENS5_IJNS4_10UnderscoreESZ_SZ_EEEEENS4_13SM90_TMA_LOADENS4_14ComposedLayoutINS4_7SwizzleILi2ELi4ELi3EEENS4_18smem_ptr_flag_bitsILi8EEENSV_INS5_IJNSA_ILi8EEESF_EEENS5_IJSF_SB_EEEEEEEvNS4_8identityES12_S1C_vS1D_EENS_8epilogue10collective18CollectiveEpilogueINS1F_23Sm100TmaWarpSpecializedILi1ELi1ELi64ELb0ELb0EEEJSG_NS5_IJNSV_ISE_SB_EENSV_ISF_SB_EEEEESH_SI_SH_SI_NS1F_6fusion15FusionCallbacksIS1J_NS1N_13LinCombEltActINS1F_6thread4SiLuESH_fSH_fLNS_15FloatRoundStyleE2EEESG_S1M_JEEENS4_5SM1004TMEM4LOAD26SM100_TMEM_LOAD_32dp32b64xES12_S1C_NS4_39AutoVectorizingCopyWithAssumedAlignmentILi128EEENS4_14SM90_TMA_STOREES1C_S20_S20_EEEvvEEEEvNT_6ParamsE:
        .type           _ZN7cutlass13device_kernelINS_4gemm6kernel13GemmUniversalIN4cute5tupleIJiiiiEEENS1_10collective13CollectiveMmaINS1_35MainloopSm100TmaUmmaWarpSpecializedILi17ELi2ELi4ENS5_IJNS4_1CILi1EEESB_SB_EEEEENS5_IJNSA_ILi128EEENSA_ILi64EEESF_EEENS_12float_e4m3_tENS5_IJlSB_lEEESH_SI_NS4_8TiledMMAINS4_8MMA_AtomIJNS4_10MMA_TraitsINS4_19SM100_MMA_F8F6F4_SSEJSH_SH_fSE_SF_NS4_17integral_constantINS4_4UMMA5MajorELSP_0EEESQ_NSN_INSO_7ScaleInELSR_0EEESS_EEEEEENS4_6LayoutISC_NS5_IJNSA_ILi0EEESW_SW_EEEEENS5_IJNS4_10UnderscoreESZ_SZ_EEEEENS4_13SM90_TMA_LOADENS4_14ComposedLayoutINS4_7SwizzleILi2ELi4ELi3EEENS4_18smem_ptr_flag_bitsILi8EEENSV_INS5_IJNSA_ILi8EEESF_EEENS5_IJSF_SB_EEEEEEEvNS4_8identityES12_S1C_vS1D_EENS_8epilogue10collective18CollectiveEpilogueINS1F_23Sm100TmaWarpSpecializedILi1ELi1ELi64ELb0ELb0EEEJSG_NS5_IJNSV_ISE_SB_EENSV_ISF_SB_EEEEESH_SI_SH_SI_NS1F_6fusion15FusionCallbacksIS1J_NS1N_13LinCombEltActINS1F_6thread4SiLuESH_fSH_fLNS_15FloatRoundStyleE2EEESG_S1M_JEEENS4_5SM1004TMEM4LOAD26SM100_TMEM_LOAD_32dp32b64xES12_S1C_NS4_39AutoVectorizingCopyWithAssumedAlignmentILi128EEENS4_14SM90_TMA_STOREES1C_S20_S20_EEEvvEEEEvNT_6ParamsE,@function
        .size           _ZN7cutlass13device_kernelINS_4gemm6kernel13GemmUniversalIN4cute5tupleIJiiiiEEENS1_10collective13CollectiveMmaINS1_35MainloopSm100TmaUmmaWarpSpecializedILi17ELi2ELi4ENS5_IJNS4_1CILi1EEESB_SB_EEEEENS5_IJNSA_ILi128EEENSA_ILi64EEESF_EEENS_12float_e4m3_tENS5_IJlSB_lEEESH_SI_NS4_8TiledMMAINS4_8MMA_AtomIJNS4_10MMA_TraitsINS4_19SM100_MMA_F8F6F4_SSEJSH_SH_fSE_SF_NS4_17integral_constantINS4_4UMMA5MajorELSP_0EEESQ_NSN_INSO_7ScaleInELSR_0EEESS_EEEEEENS4_6LayoutISC_NS5_IJNSA_ILi0EEESW_SW_EEEEENS5_IJNS4_10UnderscoreESZ_SZ_EEEEENS4_13SM90_TMA_LOADENS4_14ComposedLayoutINS4_7SwizzleILi2ELi4ELi3EEENS4_18smem_ptr_flag_bitsILi8EEENSV_INS5_IJNSA_ILi8EEESF_EEENS5_IJSF_SB_EEEEEEEvNS4_8identityES12_S1C_vS1D_EENS_8epilogue10collective18CollectiveEpilogueINS1F_23Sm100TmaWarpSpecializedILi1ELi1ELi64ELb0ELb0EEEJSG_NS5_IJNSV_ISE_SB_EENSV_ISF_SB_EEEEESH_SI_SH_SI_NS1F_6fusion15FusionCallbacksIS1J_NS1N_13LinCombEltActINS1F_6thread4SiLuESH_fSH_fLNS_15FloatRoundStyleE2EEESG_S1M_JEEENS4_5SM1004TMEM4LOAD26SM100_TMEM_LOAD_32dp32b64xES12_S1C_NS4_39AutoVectorizingCopyWithAssumedAlignmentILi128EEENS4_14SM90_TMA_STOREES1C_S20_S20_EEEvvEEEEvNT_6ParamsE,(.L_x_365 - _ZN7cutlass13device_kernelINS_4gemm6kernel13GemmUniversalIN4cute5tupleIJiiiiEEENS1_10collective13CollectiveMmaINS1_35MainloopSm100TmaUmmaWarpSpecializedILi17ELi2ELi4ENS5_IJNS4_1CILi1EEESB_SB_EEEEENS5_IJNSA_ILi128EEENSA_ILi64EEESF_EEENS_12float_e4m3_tENS5_IJlSB_lEEESH_SI_NS4_8TiledMMAINS4_8MMA_AtomIJNS4_10MMA_TraitsINS4_19SM100_MMA_F8F6F4_SSEJSH_SH_fSE_SF_NS4_17integral_constantINS4_4UMMA5MajorELSP_0EEESQ_NSN_INSO_7ScaleInELSR_0EEESS_EEEEEENS4_6LayoutISC_NS5_IJNSA_ILi0EEESW_SW_EEEEENS5_IJNS4_10UnderscoreESZ_SZ_EEEEENS4_13SM90_TMA_LOADENS4_14ComposedLayoutINS4_7SwizzleILi2ELi4ELi3EEENS4_18smem_ptr_flag_bitsILi8EEENSV_INS5_IJNSA_ILi8EEESF_EEENS5_IJSF_SB_EEEEEEEvNS4_8identityES12_S1C_vS1D_EENS_8epilogue10collective18CollectiveEpilogueINS1F_23Sm100TmaWarpSpecializedILi1ELi1ELi64ELb0ELb0EEEJSG_NS5_IJNSV_ISE_SB_EENSV_ISF_SB_EEEEESH_SI_SH_SI_NS1F_6fusion15FusionCallbacksIS1J_NS1N_13LinCombEltActINS1F_6thread4SiLuESH_fSH_fLNS_15FloatRoundStyleE2EEESG_S1M_JEEENS4_5SM1004TMEM4LOAD26SM100_TMEM_LOAD_32dp32b64xES12_S1C_NS4_39AutoVectorizingCopyWithAssumedAlignmentILi128EEENS4_14SM90_TMA_STOREES1C_S20_S20_EEEvvEEEEvNT_6ParamsE)
        .other          _ZN7cutlass13device_kernelINS_4gemm6kernel13GemmUniversalIN4cute5tupleIJiiiiEEENS1_10collective13CollectiveMmaINS1_35MainloopSm100TmaUmmaWarpSpecializedILi17ELi2ELi4ENS5_IJNS4_1CILi1EEESB_SB_EEEEENS5_IJNSA_ILi128EEENSA_ILi64EEESF_EEENS_12float_e4m3_tENS5_IJlSB_lEEESH_SI_NS4_8TiledMMAINS4_8MMA_AtomIJNS4_10MMA_TraitsINS4_19SM100_MMA_F8F6F4_SSEJSH_SH_fSE_SF_NS4_17integral_constantINS4_4UMMA5MajorELSP_0EEESQ_NSN_INSO_7ScaleInELSR_0EEESS_EEEEEENS4_6LayoutISC_NS5_IJNSA_ILi0EEESW_SW_EEEEENS5_IJNS4_10UnderscoreESZ_SZ_EEEEENS4_13SM90_TMA_LOADENS4_14ComposedLayoutINS4_7SwizzleILi2ELi4ELi3EEENS4_18smem_ptr_flag_bitsILi8EEENSV_INS5_IJNSA_ILi8EEESF_EEENS5_IJSF_SB_EEEEEEEvNS4_8identityES12_S1C_vS1D_EENS_8epilogue10collective18CollectiveEpilogueINS1F_23Sm100TmaWarpSpecializedILi1ELi1ELi64ELb0ELb0EEEJSG_NS5_IJNSV_ISE_SB_EENSV_ISF_SB_EEEEESH_SI_SH_SI_NS1F_6fusion15FusionCallbacksIS1J_NS1N_13LinCombEltActINS1F_6thread4SiLuESH_fSH_fLNS_15FloatRoundStyleE2EEESG_S1M_JEEENS4_5SM1004TMEM4LOAD26SM100_TMEM_LOAD_32dp32b64xES12_S1C_NS4_39AutoVectorizingCopyWithAssumedAlignmentILi128EEENS4_14SM90_TMA_STOREES1C_S20_S20_EEEvvEEEEvNT_6ParamsE,@"STO_CUDA_ENTRY STV_DEFAULT"
_ZN7cutlass13device_kernelINS_4gemm6kernel13GemmUniversalIN4cute5tupleIJiiiiEEENS1_10collective13CollectiveMmaINS1_35MainloopSm100TmaUmmaWarpSpecializedILi17ELi2ELi4ENS5_IJNS4_1CILi1EEESB_SB_EEEEENS5_IJNSA_ILi128EEENSA_ILi64EEESF_EEENS_12float_e4m3_tENS5_IJlSB_lEEESH_SI_NS4_8TiledMMAINS4_8MMA_AtomIJNS4_10MMA_TraitsINS4_19SM100_MMA_F8F6F4_SSEJSH_SH_fSE_SF_NS4_17integral_constantINS4_4UMMA5MajorELSP_0EEESQ_NSN_INSO_7ScaleInELSR_0EEESS_EEEEEENS4_6LayoutISC_NS5_IJNSA_ILi0EEESW_SW_EEEEENS5_IJNS4_10UnderscoreESZ_SZ_EEEEENS4_13SM90_TMA_LOADENS4_14ComposedLayoutINS4_7SwizzleILi2ELi4ELi3EEENS4_18smem_ptr_flag_bitsILi8EEENSV_INS5_IJNSA_ILi8EEESF_EEENS5_IJSF_SB_EEEEEEEvNS4_8identityES12_S1C_vS1D_EENS_8epilogue10collective18CollectiveEpilogueINS1F_23Sm100TmaWarpSpecializedILi1ELi1ELi64ELb0ELb0EEEJSG_NS5_IJNSV_ISE_SB_EENSV_ISF_SB_EEEEESH_SI_SH_SI_NS1F_6fusion15FusionCallbacksIS1J_NS1N_13LinCombEltActINS1F_6thread4SiLuESH_fSH_fLNS_15FloatRoundStyleE2EEESG_S1M_JEEENS4_5SM1004TMEM4LOAD26SM100_TMEM_LOAD_32dp32b64xES12_S1C_NS4_39AutoVectorizingCopyWithAssumedAlignmentILi128EEENS4_14SM90_TMA_STOREES1C_S20_S20_EEEvvEEEEvNT_6ParamsE:
[----:B------:R-:W1:Y:S01]  /*0000*/  LDC R1, c[0x0][0x37c] ;  /* 0x0000df00ff017b82 */ /* 0x000e620000000800 */
[----:B------:R-:W2:Y:S01]  /*0010*/  S2R R239, SR_TID.X ;  /* 0x0000000000ef7919 */ /* 0x000ea20000002100 */
[----:B------:R-:W3:Y:S01]  /*0020*/  LDCU.64 UR6, c[0x0][0x890] ;  /* 0x00011200ff0677ac */ /* 0x000ee20008000a00 */
[----:B-1----:R-:W-:Y:S01]  /*0030*/  VIADD R1, R1, 0xfffffff8 ;  /* 0xfffffff801017836 */ /* 0x002fe20000000000 */
[----:B------:R-:W-:Y:S02]  /*0040*/  PRMT R237, RZ, 0x7610, R237 ;  /* 0x00007610ffed7816 */ /* 0x000fe400000000ed */
[----:B------:R-:W-:Y:S01]  /*0050*/  ELECT P5, URZ, PT ;  /* 0x0000000000ff782f */ /* 0x000fe200038a0000 */
[----:B------:R-:W1:Y:S01]  /*0060*/  LDCU.64 UR40, c[0x0][0x358] ;  /* 0x00006b00ff2877ac */ /* 0x000e620008000a00 */
[----:B---3--:R-:W-:-:S04]  /*0070*/  UISETP.NE.U32.AND UP2, UPT, UR6, URZ, UPT ;  /* 0x000000ff0600728c */ /* 0x008fc8000bf45070 */
[----:B------:R-:W-:Y:S01]  /*0080*/  UISETP.NE.AND.EX UP2, UPT, UR7, URZ, UPT, UP2 ;  /* 0x000000ff0700728c */ /* 0x000fe2000bf45320 */
[----:B--2---:R-:W-:-:S05]  /*0090*/  SHF.R.U32.HI R241, RZ, 0x5, R239 ;  /* 0x00000005fff17819 */ /* 0x004fca00000116ef */
[----:B------:R-:W2:Y:S02]  /*00a0*/  SHFL.IDX PT, R0, R241, RZ, 0x1f ;  /* 0x00001ffff1007589 */ /* 0x000ea400000e0000 */
[----:B--2---:R-:W-:Y:S01]  /*00b0*/  R2UR UR8, R0 ;  /* 0x00000000000872ca */ /* 0x004fe200000e0000 */
[----:B-1----:R-:W-:Y:S05]  /*00c0*/  BRA.U UP2, `(.L_x_0) ;  /* 0x00000001022c7547 */ /* 0x002fea000b800000 */
[----:B------:R-:W1:Y:S02]  /*00d0*/  LDCU.64 UR4, c[0x0][0x888] ;  /* 0x00011100ff0477ac */ /* 0x000e640008000a00 */
[----:B-1----:R-:W-:-:S04]  /*00e0*/  UISETP.NE.U32.AND UP0, UPT, UR4, URZ, UPT ;  /* 0x000000ff0400728c */ /* 0x002fc8000bf05070 */
[----:B------:R-:W-:-:S09]  /*00f0*/  UISETP.NE.AND.EX UP0, UPT, UR5, URZ, UPT, UP0 ;  /* 0x000000ff0500728c */ /* 0x000fd2000bf05300 */
[----:B------:R-:W-:Y:S05]  /*0100*/  BRA.U !UP0, `(.L_x_1) ;  /* 0x0000000108107547 */ /* 0x000fea000b800000 */
[----:B------:R-:W1:Y:S02]  /*0110*/  LDC.64 R184, c[0x0][0x888] ;  /* 0x00022200ffb87b82 */ /* 0x000e640000000a00 */
[----:B-1----:R1:W5:Y:S01]  /*0120*/  LDG.E R184, desc[UR40][R184.64] ;  /* 0x00000028b8b87981 */ /* 0x002362000c1e1900 */
[----:B------:R-:W-:Y:S01]  /*0130*/  HFMA2 R237, -RZ, RZ, 0, 5.9604644775390625e-08 ;  /* 0x00000001ffed7431 */ /* 0x000fe200000001ff */
[----:B------:R-:W-:Y:S05]  /*0140*/  BRA `(.L_x_0) ;  /* 0x00000000000c7947 */ /* 0x000fea0003800000 */
.L_x_1:
[----:B------:R-:W1:Y:S01]  /*0150*/  LDCU UR4, c[0x0][0x880] ;  /* 0x00011000ff0477ac */ /* 0x000e620008000800 */
[----:B------:R-:W-:Y:S01]  /*0160*/  HFMA2 R237, -RZ, RZ, 0, 5.9604644775390625e-08 ;  /* 0x00000001ffed7431 */ /* 0x000fe200000001ff */
[----:B-1----:R-:W-:-:S07]  /*0170*/  MOV R184, UR4 ;  /* 0x0000000400b87c02 */ /* 0x002fce0008000f00 */
.L_x_0:
[----:B------:R-:W2:Y:S02]  /*0180*/  LDCU.64 UR4, c[0x0][0x8b0] ;  /* 0x00011600ff0477ac */ /* 0x000ea40008000a00 */
[----:B--2---:R-:W-:-:S04]  /*0190*/  UISETP.NE.U32.AND UP0, UPT, UR4, URZ, UPT ;  /* 0x000000ff0400728c */ /* 0x004fc8000bf05070 */
[----:B------:R-:W-:-:S09]  /*01a0*/  UISETP.NE.AND.EX UP0, UPT, UR5, URZ, UPT, UP0 ;  /* 0x000000ff0500728c */ /* 0x000fd2000bf05300 */
[----:B------:R-:W-:Y:S05]  /*01b0*/  BRA.U UP0, `(.L_x_2) ;  /* 0x0000000100247547 */ /* 0x000fea000b800000 */
[----:B------:R-:W2:Y:S02]  /*01c0*/  LDCU.64 UR4, c[0x0][0x8a8] ;  /* 0x00011500ff0477ac */ /* 0x000ea40008000a00 */
[----:B--2---:R-:W-:-:S04]  /*01d0*/  UISETP.NE.U32.AND UP0, UPT, UR4, URZ, UPT ;  /* 0x000000ff0400728c */ /* 0x004fc8000bf05070 */
[----:B------:R-:W-:-:S09]  /*01e0*/  UISETP.NE.AND.EX UP0, UPT, UR5, URZ, UPT, UP0 ;  /* 0x000000ff0500728c */ /* 0x000fd2000bf05300 */
[----:B------:R-:W-:Y:S05]  /*01f0*/  BRA.U !UP0, `(.L_x_3) ;  /* 0x00000001080c7547 */ /* 0x000fea000b800000 */
[----:B------:R-:W2:Y:S02]  /*0200*/  LDC.64 R2, c[0x0][0x8a8] ;  /* 0x00022a00ff027b82 */ /* 0x000ea40000000a00 */
[----:B--2---:R2:W5:Y:S01]  /*0210*/  LDG.E R139, desc[UR40][R2.64] ;  /* 0x00000028028b7981 */ /* 0x004562000c1e1900 */
[----:B------:R-:W-:Y:S05]  /*0220*/  BRA `(.L_x_2) ;  /* 0x0000000000087947 */ /* 0x000fea0003800000 */
.L_x_3:
[----:B------:R-:W2:Y:S02]  /*0230*/  LDCU UR4, c[0x0][0x8a0] ;  /* 0x00011400ff0477ac */ /* 0x000ea40008000800 */
[----:B--2---:R-:W-:Y:S02]  /*0240*/  MOV R139, UR4 ;  /* 0x00000004008b7c02 */ /* 0x004fe40008000f00 */
.L_x_2:
[----:B------:R-:W-:Y:S01]  /*0250*/  IMAD.U32 R0, RZ, RZ, UR8 ;  /* 0x00000008ff007e24 */ /* 0x000fe2000f8e00ff */
[----:B------:R-:W-:Y:S04]  /*0260*/  BSSY.RECONVERGENT B0, `(.L_x_4) ;  /* 0x000000c000007945 */ /* 0x000fe80003800200 */
[C---:B------:R-:W-:Y:S02]  /*0270*/  ISETP.NE.OR P1, PT, R0.reuse, 0x1, !P5 ;  /* 0x000000010000780c */ /* 0x040fe40006f25670 */
[----:B------:R-:W-:-:S11]  /*0280*/  ISETP.NE.OR P0, PT, R0, 0x3, !P5 ;  /* 0x000000030000780c */ /* 0x000fd60006f05670 */
[----:B------:R-:W-:Y:S05]  /*0290*/  @P1 BRA `(.L_x_5) ;  /* 0x0000000000201947 */ /* 0x000fea0003800000 */
[----:B------:R-:W3:Y:S02]  /*02a0*/  LDCU.64 UR4, c[0x0][0x348] ;  /* 0x00006900ff0477ac */ /* 0x000ee40008000a00 */
[----:B---3--:R-:W-:Y:S02]  /*02b0*/  UIADD3 UR10, UP1, UPT, UR4, 0x80, URZ ;  /* 0x00000080040a7890 */ /* 0x008fe4000ff3e0ff */
[----:B------:R-:W-:Y:S02]  /*02c0*/  UIADD3 UR4, UP0, UPT, UR4, 0x180, URZ ;  /* 0x0000018004047890 */ /* 0x000fe4000ff1e0ff */
[----:B------:R-:W-:Y:S02]  /*02d0*/  UIADD3.X UR11, UPT, UPT, URZ, UR5, URZ, UP1, !UPT ;  /* 0x00000005ff0b7290 */ /* 0x000fe40008ffe4ff */
[----:B------:R-:W-:-:S07]  /*02e0*/  UIADD3.X UR5, UPT, UPT, URZ, UR5, URZ, UP0, !UPT ;  /* 0x00000005ff057290 */ /* 0x000fce00087fe4ff */
[----:B------:R3:W-:Y:S02]  /*02f0*/  UTMACCTL.PF [UR10] ;  /* 0x000000000a0079b9 */ /* 0x0007e40008040000 */
[----:B------:R3:W-:Y:S02]  /*0300*/  UTMACCTL.PF [UR4] ;  /* 0x00000000040079b9 */ /* 0x0007e40008040000 */
[----:B---3--:R-:W-:Y:S01]  /*0310*/  NOP ;  /* 0x0000000000007918 */ /* 0x008fe20000000000 */
.L_x_5:
[----:B------:R-:W-:Y:S05]  /*0320*/  BSYNC.RECONVERGENT B0 ;  /* 0x0000000000007941 */ /* 0x000fea0003800200 */
.L_x_4:
[----:B------:R-:W-:Y:S04]  /*0330*/  BSSY.RECONVERGENT B0, `(.L_x_6) ;  /* 0x000000a000007945 */ /* 0x000fe80003800200 */
        /* <DEDUP_REMOVED lines=9> */
.L_x_7:
[----:B------:R-:W-:Y:S05]  /*03d0*/  BSYNC.RECONVERGENT B0 ;  /* 0x0000000000007941 */ /* 0x000fea0003800200 */
.L_x_6:
[----:B------:R-:W3:Y:S01]  /*03e0*/  LDCU.64 UR4, c[0x0][0x888] ;  /* 0x00011100ff0477ac */ /* 0x000ee20008000a00 */
[----:B------:R-:W-:Y:S02]  /*03f0*/  UISETP.EQ.U32.AND UP0, UPT, UR6, URZ, UPT ;  /* 0x000000ff0600728c */ /* 0x000fe4000bf02070 */
[----:B------:R-:W-:Y:S02]  /*0400*/  UPLOP3.LUT UP3, UPT, UPT, UPT, UPT, 0x40, 0x4 ;  /* 0x000000000004789c */ /* 0x000fe40003f6e870 */
[----:B---3--:R-:W-:-:S04]  /*0410*/  UISETP.NE.U32.AND UP1, UPT, UR4, URZ, UPT ;  /* 0x000000ff0400728c */ /* 0x008fc8000bf25070 */
[----:B------:R-:W-:-:S04]  /*0420*/  UISETP.NE.AND.EX UP1, UPT, UR5, URZ, UPT, UP1 ;  /* 0x000000ff0500728c */ /* 0x000fc8000bf25310 */
[----:B------:R-:W-:-:S04]  /*0430*/  UISETP.EQ.OR.EX UP4, UPT, UR7, URZ, !UP1, UP0 ;  /* 0x000000ff0700728c */ /* 0x000fc8000cf82700 */
[----:B------:R-:W-:-:S05]  /*0440*/  UP2UR UR44, UPR, URZ, 0x10 ;  /* 0x00000010ff2c7883 */ /* 0x000fca0008000000 */
[----:B------:R-:W-:Y:S07]  /*0450*/  BRA.U !UP4, `(.L_x_8) ;  /* 0x000000010c147547 */ /* 0x000fee000b800000 */
[----:B------:R-:W-:Y:S01]  /*0460*/  PLOP3.LUT P1, PT, PT, PT, UP2, 0x80, 0x8 ;  /* 0x000000000008781c */ /* 0x000fe20003f2f028 */
[----:B------:R-:W-:-:S12]  /*0470*/  UPLOP3.LUT UP3, UPT, UPT, UPT, UP1, 0x40, 0x4 ;  /* 0x000000000004789c */ /* 0x000fd80003f6e810 */
[----:B-----5:R-:W-:-:S13]  /*0480*/  @!P1 FSETP.EQ.AND P0, PT, R184, RZ, PT ;  /* 0x000000ffb800920b */ /* 0x020fda0003f02000 */
[----:B------:R-:W-:Y:S01]  /*0490*/  @!P1 VOTEU.ANY UP0, P0 ;  /* 0x0000000000ff9886 */ /* 0x000fe20000000100 */
[----:B------:R-:W-:-:S11]  /*04a0*/  @!UP2 UPLOP3.LUT UP3, UPT, UPT, UPT, UP0, 0x80, 0x8 ;  /* 0x000000000008a89c */ /* 0x000fd60003f6f000 */
.L_x_8:
[----:B--2---:R-:W2:Y:S01]  /*04b0*/  SHFL.IDX PT, R2, R241, RZ, 0x1f ;  /* 0x00001ffff1027589 */ /* 0x004ea200000e0000 */
[----:B------:R-:W-:-:S04]  /*04c0*/  UISETP.NE.AND UP0, UPT, UR8, 0x2, UPT ;  /* 0x000000020800788c */ /* 0x000fc8000bf05270 */
[----:B------:R-:W-:Y:S01]  /*04d0*/  USEL UR13, URZ, 0x1, UP0 ;  /* 0x00000001ff0d7887 */ /* 0x000fe20008000000 */
[----:B--2---:R-:W-:-:S13]  /*04e0*/  ISETP.NE.AND P0, PT, R2, RZ, PT ;  /* 0x000000ff0200720c */ /* 0x004fda0003f05270 */
[----:B------:R-:W-:Y:S05]  /*04f0*/  @P0 BRA `(.L_x_9) ;  /* 0x0000000000bc0947 */ /* 0x000fea0003800000 */
[----:B------:R-:W-:Y:S01]  /*0500*/  ELECT P0, URZ, PT ;  /* 0x0000000000ff782f */ /* 0x000fe20003800000 */
[----:B------:R-:W-:-:S12]  /*0510*/  BSSY.RECONVERGENT B0, `(.L_x_9) ;  /* 0x000002d000007945 */ /* 0x000fd80003800200 */
[----:B------:R-:W-:Y:S05]  /*0520*/  @!P0 BRA `(.L_x_10) ;  /* 0x0000000000ac8947 */ /* 0x000fea0003800000 */
[----:B------:R-:W2:Y:S01]  /*0530*/  S2UR UR5, SR_CgaCtaId ;  /* 0x00000000000579c3 */ /* 0x000ea20000008800 */
[----:B------:R-:W-:Y:S01]  /*0540*/  UMOV UR6, 0x400 ;  /* 0x0000040000067882 */ /* 0x000fe20000000000 */
[----:B------:R-:W-:Y:S01]  /*0550*/  UMOV UR4, 0x1 ;  /* 0x0000000100047882 */ /* 0x000fe20000000000 */
[----:B--2---:R-:W-:Y:S02]  /*0560*/  ULEA UR5, UR5, UR6, 0x18 ;  /* 0x0000000605057291 */ /* 0x004fe4000f8ec0ff */
[----:B------:R-:W-:-:S04]  /*0570*/  UIADD3 UR6, UPT, UPT, -UR4, 0x100000, URZ ;  /* 0x0010000004067890 */ /* 0x000fc8000fffe1ff */
[----:B------:R-:W-:Y:S02]  /*0580*/  USHF.L.U32 UR7, UR6, 0xb, URZ ;  /* 0x0000000b06077899 */ /* 0x000fe400080006ff */
[----:B------:R-:W-:Y:S01]  /*0590*/  USHF.L.U32 UR6, UR6, 0x1, URZ ;  /* 0x0000000106067899 */ /* 0x000fe200080006ff */
[----:B------:R-:W2:Y:S11]  /*05a0*/  FENCE.VIEW.ASYNC.S ;  /* 0x00000000000073c6 */ /* 0x000eb60000000000 */
[----:B--2---:R2:W3:Y:S01]  /*05b0*/  SYNCS.EXCH.64 URZ, [UR5], UR6 ;  /* 0x0000000605ff75b2 */ /* 0x0044e20008000100 */
[----:B------:R2:W4:Y:S01]  /*05c0*/  SYNCS.EXCH.64 URZ, [UR5+0x88], UR6 ;  /* 0x0000880605ff75b2 */ /* 0x0005220008000100 */
[----:B------:R2:W1:Y:S01]  /*05d0*/  SYNCS.EXCH.64 URZ, [UR5+0x8], UR6 ;  /* 0x0000080605ff75b2 */ /* 0x0004620008000100 */
        /* <DEDUP_REMOVED lines=30> */
[----:B------:R2:W1:Y:S02]  /*07c0*/  SYNCS.EXCH.64 URZ, [UR5+0x108], UR6 ;  /* 0x0001080605ff75b2 */ /* 0x0004640008000100 */
[----:B--234-:R-:W-:Y:S01]  /*07d0*/  NOP ;  /* 0x0000000000007918 */ /* 0x01cfe20000000000 */
.L_x_10:
[----:B------:R-:W-:Y:S05]  /*07e0*/  BSYNC.RECONVERGENT B0 ;  /* 0x0000000000007941 */ /* 0x000fea0003800200 */
.L_x_9:
[----:B------:R-:W2:Y:S01]  /*07f0*/  SHFL.IDX PT, R2, R241, RZ, 0x1f ;  /* 0x00001ffff1027589 */ /* 0x000ea200000e0000 */
[----:B------:R-:W-:Y:S01]  /*0800*/  NOP ;  /* 0x0000000000007918 */ /* 0x000fe20000000000 */
[----:B--2---:R-:W-:-:S13]  /*0810*/  ISETP.NE.AND P0, PT, R2, 0x1, PT ;  /* 0x000000010200780c */ /* 0x004fda0003f05270 */
[----:B------:R-:W-:Y:S05]  /*0820*/  @P0 BRA `(.L_x_11) ;  /* 0x0000000000400947 */ /* 0x000fea0003800000 */
[----:B------:R-:W2:Y:S01]  /*0830*/  S2UR UR6, SR_CgaCtaId ;  /* 0x00000000000679c3 */ /* 0x000ea20000008800 */
[----:B------:R-:W-:Y:S01]  /*0840*/  UMOV UR7, 0x400 ;  /* 0x0000040000077882 */ /* 0x000fe20000000000 */
[----:B------:R-:W-:Y:S01]  /*0850*/  UMOV UR5, 0x20 ;  /* 0x0000002000057882 */ /* 0x000fe20000000000 */
[----:B------:R-:W-:Y:S01]  /*0860*/  UMOV UR4, 0x80 ;  /* 0x0000008000047882 */ /* 0x000fe20000000000 */
[----:B------:R-:W-:-:S04]  /*0870*/  UIADD3 UR10, UPT, UPT, -UR5, 0x100000, URZ ;  /* 0x00100000050a7890 */ /* 0x000fc8000fffe1ff */
[----:B------:R-:W-:Y:S02]  /*0880*/  USHF.L.U32 UR11, UR10, 0xb, URZ ;  /* 0x0000000b0a0b7899 */ /* 0x000fe400080006ff */
[----:B------:R-:W-:Y:S02]  /*0890*/  USHF.L.U32 UR10, UR10, 0x1, URZ ;  /* 0x000000010a0a7899 */ /* 0x000fe400080006ff */
[----:B------:R-:W-:-:S04]  /*08a0*/  UIADD3 UR4, UPT, UPT, -UR4, 0x100000, URZ ;  /* 0x0010000004047890 */ /* 0x000fc8000fffe1ff */
[----:B------:R-:W-:Y:S02]  /*08b0*/  USHF.L.U32 UR5, UR4, 0xb, URZ ;  /* 0x0000000b04057899 */ /* 0x000fe400080006ff */
[----:B------:R-:W-:Y:S01]  /*08c0*/  USHF.L.U32 UR4, UR4, 0x1, URZ ;  /* 0x0000000104047899 */ /* 0x000fe200080006ff */
[----:B------:R-:W-:Y:S01]  /*08d0*/  ELECT P0, URZ, PT ;  /* 0x0000000000ff782f */ /* 0x000fe20003800000 */
[----:B--2---:R-:W-:Y:S01]  /*08e0*/  ULEA UR6, UR6, UR7, 0x18 ;  /* 0x0000000706067291 */ /* 0x004fe2000f8ec0ff */
[----:B------:R-:W2:Y:S11]  /*08f0*/  FENCE.VIEW.ASYNC.S ;  /* 0x00000000000073c6 */ /* 0x000eb60000000000 */
[----:B--2---:R2:W3:Y:S01]  /*0900*/  SYNCS.EXCH.64 URZ, [UR6+0x110], UR10 ;  /* 0x0001100a06ff75b2 */ /* 0x0044e20008000100 */
[----:B------:R2:W4:Y:S01]  /*0910*/  SYNCS.EXCH.64 URZ, [UR6+0x118], UR4 ;  /* 0x0001180406ff75b2 */ /* 0x0005220008000100 */
[----:B------:R-:W-:Y:S01]  /*0920*/  NOP ;  /* 0x0000000000007918 */ /* 0x000fe20000000000 */
.L_x_11:
[----:B------:R-:W1:Y:S01]  /*0930*/  SHFL.IDX PT, R2, R241, RZ, 0x1f ;  /* 0x00001ffff1027589 */ /* 0x000e6200000e0000 */
[----:B------:R-:W-:Y:S01]  /*0940*/  NOP ;  /* 0x0000000000007918 */ /* 0x000fe20000000000 */
[----:B-1----:R-:W-:-:S13]  /*0950*/  ISETP.NE.AND P0, PT, R2, 0x3, PT ;  /* 0x000000030200780c */ /* 0x002fda0003f05270 */
[----:B------:R-:W-:Y:S05]  /*0960*/  @P0 BRA `(.L_x_12) ;  /* 0x0000000000300947 */ /* 0x000fea0003800000 */
[----:B--2---:R-:W1:Y:S01]  /*0970*/  S2UR UR5, SR_CgaCtaId ;  /* 0x00000000000579c3 */ /* 0x004e620000008800 */
[----:B------:R-:W-:Y:S01]  /*0980*/  UMOV UR6, 0x400 ;  /* 0x0000040000067882 */ /* 0x000fe20000000000 */
[----:B------:R-:W-:Y:S01]  /*0990*/  UMOV UR4, 0x20 ;  /* 0x0000002000047882 */ /* 0x000fe20000000000 */
[----:B------:R-:W-:Y:S01]  /*09a0*/  ELECT P0, URZ, PT ;  /* 0x0000000000ff782f */ /* 0x000fe20003800000 */
[----:B-1----:R-:W-:Y:S02]  /*09b0*/  ULEA UR5, UR5, UR6, 0x18 ;  /* 0x0000000605057291 */ /* 0x002fe4000f8ec0ff */
[----:B------:R-:W-:-:S04]  /*09c0*/  UIADD3 UR6, UPT, UPT, -UR4, 0x100000, URZ ;  /* 0x0010000004067890 */ /* 0x000fc8000fffe1ff */
[----:B------:R-:W-:Y:S02]  /*09d0*/  USHF.L.U32 UR7, UR6, 0xb, URZ ;  /* 0x0000000b06077899 */ /* 0x000fe400080006ff */
[----:B------:R-:W-:Y:S01]  /*09e0*/  USHF.L.U32 UR6, UR6, 0x1, URZ ;  /* 0x0000000106067899 */ /* 0x000fe200080006ff */
[----:B------:R-:W1:Y:S11]  /*09f0*/  FENCE.VIEW.ASYNC.S ;  /* 0x00000000000073c6 */ /* 0x000e760000000000 */
[----:B-1----:R1:W2:Y:S01]  /*0a00*/  SYNCS.EXCH.64 URZ, [UR5+0x120], UR6 ;  /* 0x0001200605ff75b2 */ /* 0x0022a20008000100 */
[----:B------:R1:W1:Y:S01]  /*0a10*/  SYNCS.EXCH.64 URZ, [UR5+0x128], UR6 ;  /* 0x0001280605ff75b2 */ /* 0x0002620008000100 */
[----:B------:R-:W-:Y:S01]  /*0a20*/  NOP ;  /* 0x0000000000007918 */ /* 0x000fe20000000000 */
.L_x_12:
[----:B------:R-:W3:Y:S01]  /*0a30*/  SHFL.IDX PT, R2, R241, RZ, 0x1f ;  /* 0x00001ffff1027589 */ /* 0x000ee200000e0000 */
[----:B------:R-:W-:Y:S01]  /*0a40*/  NOP ;  /* 0x0000000000007918 */ /* 0x000fe20000000000 */
[----:B---3--:R-:W-:-:S13]  /*0a50*/  ISETP.NE.AND P0, PT, R2, 0x4, PT ;  /* 0x000000040200780c */ /* 0x008fda0003f05270 */
[----:B------:R-:W-:Y:S05]  /*0a60*/  @P0 BRA `(.L_x_13) ;  /* 0x00000000004c0947 */ /* 0x000fea0003800000 */
[----:B-12---:R-:W1:Y:S01]  /*0a70*/  S2UR UR5, SR_CgaCtaId ;  /* 0x00000000000579c3 */ /* 0x006e620000008800 */
[----:B------:R-:W-:Y:S01]  /*0a80*/  UMOV UR7, 0xe0 ;  /* 0x000000e000077882 */ /* 0x000fe20000000000 */
[----:B------:R-:W-:Y:S01]  /*0a90*/  UMOV UR6, 0x400 ;  /* 0x0000040000067882 */ /* 0x000fe20000000000 */
[----:B------:R-:W-:Y:S01]  /*0aa0*/  USEL UR7, UR7, 0x100, UP3 ;  /* 0x0000010007077887 */ /* 0x000fe20009800000 */
[----:B------:R-:W-:Y:S01]  /*0ab0*/  UMOV UR4, 0x1 ;  /* 0x0000000100047882 */ /* 0x000fe20000000000 */
[----:B------:R-:W-:Y:S01]  /*0ac0*/  ELECT P0, URZ, PT ;  /* 0x0000000000ff782f */ /* 0x000fe20003800000 */
[----:B------:R-:W-:-:S04]  /*0ad0*/  UIADD3 UR10, UPT, UPT, -UR4, 0x100000, URZ ;  /* 0x00100000040a7890 */ /* 0x000fc8000fffe1ff */
[----:B------:R-:W-:Y:S02]  /*0ae0*/  USHF.L.U32 UR11, UR10, 0xb, URZ ;  /* 0x0000000b0a0b7899 */ /* 0x000fe400080006ff */
[----:B------:R-:W-:Y:S02]  /*0af0*/  USHF.L.U32 UR10, UR10, 0x1, URZ ;  /* 0x000000010a0a7899 */ /* 0x000fe400080006ff */
[----:B-1----:R-:W-:Y:S02]  /*0b00*/  ULEA UR5, UR5, UR6, 0x18 ;  /* 0x0000000605057291 */ /* 0x002fe4000f8ec0ff */
[----:B------:R-:W-:-:S04]  /*0b10*/  UIADD3 UR6, UPT, UPT, -UR7, 0x100000, URZ ;  /* 0x0010000007067890 */ /* 0x000fc8000fffe1ff */
[----:B------:R-:W-:Y:S02]  /*0b20*/  USHF.L.U32 UR7, UR6, 0xb, URZ ;  /* 0x0000000b06077899 */ /* 0x000fe400080006ff */
[----:B------:R-:W-:Y:S01]  /*0b30*/  USHF.L.U32 UR6, UR6, 0x1, URZ ;  /* 0x0000000106067899 */ /* 0x000fe200080006ff */
[----:B------:R-:W1:Y:S03]  /*0b40*/  FENCE.VIEW.ASYNC.S ;  /* 0x00000000000073c6 */ /* 0x000e660000000000 */
[----:B-1----:R3:W1:Y:S08]  /*0b50*/  SYNCS.EXCH.64 URZ, [UR5+0x130], UR10 ;  /* 0x0001300a05ff75b2 */ /* 0x0026700008000100 */
[----:B------:R3:W2:Y:S01]  /*0b60*/  SYNCS.EXCH.64 URZ, [UR5+0x140], UR6 ;  /* 0x0001400605ff75b2 */ /* 0x0006a20008000100 */
[----:B------:R3:W1:Y:S01]  /*0b70*/  SYNCS.EXCH.64 URZ, [UR5+0x138], UR10 ;  /* 0x0001380a05ff75b2 */ /* 0x0006620008000100 */
[----:B------:R3:W1:Y:S02]  /*0b80*/  SYNCS.EXCH.64 URZ, [UR5+0x148], UR6 ;  /* 0x0001480605ff75b2 */ /* 0x0006640008000100 */
[----:B---3--:R-:W-:Y:S01]  /*0b90*/  NOP ;  /* 0x0000000000007918 */ /* 0x008fe20000000000 */
.L_x_13:
[----:B------:R-:W3:Y:S01]  /*0ba0*/  SHFL.IDX PT, R2, R241, RZ, 0x1f ;  /* 0x00001ffff1027589 */ /* 0x000ee200000e0000 */
[----:B------:R-:W-:Y:S01]  /*0bb0*/  NOP ;  /* 0x0000000000007918 */ /* 0x000fe20000000000 */
[----:B---3--:R-:W-:-:S13]  /*0bc0*/  ISETP.NE.AND P0, PT, R2, 0x5, PT ;  /* 0x000000050200780c */ /* 0x008fda0003f05270 */
[----:B------:R-:W-:Y:S05]  /*0bd0*/  @P0 BRA `(.L_x_14) ;  /* 0x0000000000580947 */ /* 0x000fea0003800000 */
[----:B-12---:R-:W1:Y:S01]  /*0be0*/  S2UR UR6, SR_CgaCtaId ;  /* 0x00000000000679c3 */ /* 0x006e620000008800 */
        /* <DEDUP_REMOVED lines=10> */
[----:B-1----:R-:W-:Y:S01]  /*0c90*/  ULEA UR6, UR6, UR7, 0x18 ;  /* 0x0000000706067291 */ /* 0x002fe2000f8ec0ff */
[----:B------:R-:W1:Y:S11]  /*0ca0*/  FENCE.VIEW.ASYNC.S ;  /* 0x00000000000073c6 */ /* 0x000e760000000000 */
[----:B-1----:R3:W1:Y:S01]  /*0cb0*/  SYNCS.EXCH.64 URZ, [UR6+0x150], UR10 ;  /* 0x0001500a06ff75b2 */ /* 0x0026620008000100 */
[----:B------:R3:W2:Y:S01]  /*0cc0*/  SYNCS.EXCH.64 URZ, [UR6+0x170], UR4 ;  /* 0x0001700406ff75b2 */ /* 0x0006a20008000100 */
[----:B------:R3:W1:Y:S01]  /*0cd0*/  SYNCS.EXCH.64 URZ, [UR6+0x158], UR10 ;  /* 0x0001580a06ff75b2 */ /* 0x0006620008000100 */
[----:B------:R3:W1:Y:S01]  /*0ce0*/  SYNCS.EXCH.64 URZ, [UR6+0x178], UR4 ;  /* 0x0001780406ff75b2 */ /* 0x0006620008000100 */
[----:B------:R3:W1:Y:S01]  /*0cf0*/  SYNCS.EXCH.64 URZ, [UR6+0x160], UR10 ;  /* 0x0001600a06ff75b2 */ /* 0x0006620008000100 */
[----:B------:R3:W1:Y:S01]  /*0d00*/  SYNCS.EXCH.64 URZ, [UR6+0x180], UR4 ;  /* 0x0001800406ff75b2 */ /* 0x0006620008000100 */
[----:B------:R3:W1:Y:S01]  /*0d10*/  SYNCS.EXCH.64 URZ, [UR6+0x168], UR10 ;  /* 0x0001680a06ff75b2 */ /* 0x0006620008000100 */
[----:B------:R3:W1:Y:S02]  /*0d20*/  SYNCS.EXCH.64 URZ, [UR6+0x188], UR4 ;  /* 0x0001880406ff75b2 */ /* 0x0006640008000100 */
[----:B---3--:R-:W-:Y:S01]  /*0d30*/  NOP ;  /* 0x0000000000007918 */ /* 0x008fe20000000000 */
.L_x_14:
[----:B------:R-:W3:Y:S01]  /*0d40*/  SHFL.IDX PT, R2, R241, RZ, 0x1f ;  /* 0x00001ffff1027589 */ /* 0x000ee200000e0000 */
[----:B------:R-:W-:Y:S01]  /*0d50*/  NOP ;  /* 0x0000000000007918 */ /* 0x000fe20000000000 */
[----:B---3--:R-:W-:-:S13]  /*0d60*/  ISETP.NE.AND P0, PT, R2, 0x3, PT ;  /* 0x000000030200780c */ /* 0x008fda0003f05270 */
[----:B------:R-:W-:Y:S05]  /*0d70*/  @P0 BRA `(.L_x_15) ;  /* 0x0000000000380947 */ /* 0x000fea0003800000 */
[----:B-12---:R-:W1:Y:S01]  /*0d80*/  S2UR UR5, SR_CgaCtaId ;  /* 0x00000000000579c3 */ /* 0x006e620000008800 */
        /* <DEDUP_REMOVED lines=8> */
[----:B-1----:R3:W1:Y:S01]  /*0e10*/  SYNCS.EXCH.64 URZ, [UR5+0x190], UR6 ;  /* 0x0001900605ff75b2 */ /* 0x0026620008000100 */
[----:B------:R3:W2:Y:S01]  /*0e20*/  SYNCS.EXCH.64 URZ, [UR5+0x1a0], UR6 ;  /* 0x0001a00605ff75b2 */ /* 0x0006a20008000100 */
[----:B------:R3:W1:Y:S01]  /*0e30*/  SYNCS.EXCH.64 URZ, [UR5+0x198], UR6 ;  /* 0x0001980605ff75b2 */ /* 0x0006620008000100 */
[----:B------:R3:W1:Y:S02]  /*0e40*/  SYNCS.EXCH.64 URZ, [UR5+0x1a8], UR6 ;  /* 0x0001a80605ff75b2 */ /* 0x0006640008000100 */
[----:B---3--:R-:W-:Y:S01]  /*0e50*/  NOP ;  /* 0x0000000000007918 */ /* 0x008fe20000000000 */
.L_x_15:
[----:B-12---:R-:W1:Y:S01]  /*0e60*/  S2UR UR5, SR_CTAID.X ;  /* 0x00000000000579c3 */ /* 0x006e620000002500 */
[----:B------:R-:W-:-:S05]  /*0e70*/  CS2R.32 R236, SR_CgaSize ;  /* 0x0000000000ec7805 */ /* 0x000fca0000008a00 */
[----:B------:R-:W-:-:S05]  /*0e80*/  IMAD R236, R236, -0xa0, RZ ;  /* 0xffffff60ecec7824 */ /* 0x000fca00078e02ff */
[----:B------:R-:W-:-:S14]  /*0e90*/  R2UR UR7, R236 ;  /* 0x00000000ec0772ca */ /* 0x000fdc00000e0000 */
[----:B------:R-:W2:Y:S01]  /*0ea0*/  LDCU UR7, c[0x0][UR7+0x2b0] ;  /* 0x00005600070777ac */ /* 0x000ea20008000800 */
[----:B------:R-:W-:Y:S01]  /*0eb0*/  NOP ;  /* 0x0000000000007918 */ /* 0x000fe20000000000 */
[----:B------:R-:W-:-:S05]  /*0ec0*/  CS2R.32 R236, SR_CgaSize ;  /* 0x0000000000ec7805 */ /* 0x000fca0000008a00 */
[----:B------:R-:W-:-:S05]  /*0ed0*/  IMAD R236, R236, -0xa0, RZ ;  /* 0xffffff60ecec7824 */ /* 0x000fca00078e02ff */
[----:B------:R-:W-:-:S14]  /*0ee0*/  R2UR UR6, R236 ;  /* 0x00000000ec0672ca */ /* 0x000fdc00000e0000 */
[----:B------:R-:W3:Y:S01]  /*0ef0*/  LDCU UR6, c[0x0][UR6+0x2b4] ;  /* 0x00005680060677ac */ /* 0x000ee20008000800 */
[----:B------:R-:W4:Y:S08]  /*0f00*/  S2UR UR4, SR_CTAID.Y ;  /* 0x00000000000479c3 */ /* 0x000f300000002600 */
[----:B------:R-:W3:Y:S01]  /*0f10*/  LDC R10, c[0x0][0xb24] ;  /* 0x0002c900ff0a7b82 */ /* 0x000ee20000000800 */
[----:B-1----:R-:W-:-:S02]  /*0f20*/  I2FP.F32.U32 R234, UR5 ;  /* 0x0000000500ea7c45 */ /* 0x002fc40008201000 */
[----:B------:R-:W-:-:S05]  /*0f30*/  CS2R.32 R3, SR_CgaSize ;  /* 0x0000000000037805 */ /* 0x000fca0000008a00 */
[----:B------:R-:W-:-:S06]  /*0f40*/  IMAD R3, R3, -0xa0, RZ ;  /* 0xffffff6003037824 */ /* 0x000fcc00078e02ff */
[----:B------:R-:W1:Y:S01]  /*0f50*/  LDC R3, c[0x0][R3+0x2a0] ;  /* 0x0000a80003037b82 */ /* 0x000e620000000800 */
[----:B------:R-:W-:Y:S01]  /*0f60*/  MOV R236, UR5 ;  /* 0x0000000500ec7c02 */ /* 0x000fe20008000f00 */
[----:B--2---:R-:W-:Y:S01]  /*0f70*/  FMUL R234, R234, UR7 ;  /* 0x00000007eaea7c20 */ /* 0x004fe20008400000 */
[----:B----4-:R-:W-:Y:S02]  /*0f80*/  I2FP.F32.U32 R223, UR4 ;  /* 0x0000000400df7c45 */ /* 0x010fe40008201000 */
[----:B------:R-:W-:-:S05]  /*0f90*/  CS2R.32 R2, SR_CgaSize ;  /* 0x0000000000027805 */ /* 0x000fca0000008a00 */
[----:B------:R-:W-:-:S06]  /*0fa0*/  IMAD R2, R2, -0xa0, RZ ;  /* 0xffffff6002027824 */ /* 0x000fcc00078e02ff */
[----:B------:R-:W2:Y:S01]  /*0fb0*/  LDC R2, c[0x0][R2+0x2a4] ;  /* 0x0000a90002027b82 */ /* 0x000ea20000000800 */
[----:B------:R-:W-:Y:S01]  /*0fc0*/  MOV R235, UR4 ;  /* 0x0000000400eb7c02 */ /* 0x000fe20008000f00 */
[----:B------:R-:W4:Y:S01]  /*0fd0*/  F2I.U32.TRUNC.NTZ R234, R234 ;  /* 0x000000ea00ea7305 */ /* 0x000f22000020f000 */
[----:B---3--:R-:W-:-:S05]  /*0fe0*/  FMUL R223, R223, UR6 ;  /* 0x00000006dfdf7c20 */ /* 0x008fca0008400000 */
[----:B------:R-:W-:Y:S01]  /*0ff0*/  BAR.SYNC.DEFER_BLOCKING 0x0 ;  /* 0x0000000000007b1d */ /* 0x000fe20000010000 */
[----:B------:R-:W-:-:S05]  /*1000*/  ISETP.GE.AND P0, PT, R10, 0x1, PT ;  /* 0x000000010a00780c */ /* 0x000fca0003f06270 */
[----:B------:R-:W3:Y:S02]  /*1010*/  F2I.U32.TRUNC.NTZ R223, R223 ;  /* 0x000000df00df7305 */ /* 0x000ee4000020f000 */
[----:B------:R-:W2:Y:S01]  /*1020*/  S2UR UR36, SR_CTAID.Z ;  /* 0x00000000002479c3 */ /* 0x000ea20000002700 */
[----:B----4-:R-:W-:-:S05]  /*1030*/  IADD3 R234, PT, PT, -R234, RZ, RZ ;  /* 0x000000ffeaea7210 */ /* 0x010fca0007ffe1ff */
[----:B-1----:R-:W-:Y:S01]  /*1040*/  IMAD R234, R3, R234, UR5 ;  /* 0x0000000503ea7e24 */ /* 0x002fe2000f8e02ea */
[----:B---3--:R-:W-:-:S05]  /*1050*/  IADD3 R223, PT, PT, -R223, RZ, RZ ;  /* 0x000000ffdfdf7210 */ /* 0x008fca0007ffe1ff */
[----:B--2---:R-:W-:Y:S01]  /*1060*/  IMAD R223, R2, R223, UR4 ;  /* 0x0000000402df7e24 */ /* 0x004fe2000f8e02df */
[----:B------:R-:W-:Y:S06]  /*1070*/  @!P0 BRA `(.L_x_16) ;  /* 0x0000000000b88947 */ /* 0x000fec0003800000 */
[----:B------:R-:W1:Y:S01]  /*1080*/  LDC.64 R4, c[0x0][0xb18] ;  /* 0x0002c600ff047b82 */ /* 0x000e620000000a00 */
[----:B------:R-:W-:-:S07]  /*1090*/  ISETP.NE.AND P0, PT, R10, 0x1, PT ;  /* 0x000000010a00780c */ /* 0x000fce0003f05270 */
[----:B------:R-:W2:Y:S08]  /*10a0*/  LDC R9, c[0x0][0xb0c] ;  /* 0x0002c300ff097b82 */ /* 0x000eb00000000800 */
[----:B------:R-:W3:Y:S08]  /*10b0*/  LDC R12, c[0x0][0x370] ;  /* 0x0000dc00ff0c7b82 */ /* 0x000ef00000000800 */
[----:B------:R-:W4:Y:S01]  /*10c0*/  LDC R11, c[0x0][0x374] ;  /* 0x0000dd00ff0b7b82 */ /* 0x000f220000000800 */
[----:B-1----:R-:W-:-:S07]  /*10d0*/  ISETP.NE.AND P1, PT, R4, 0x1, PT ;  /* 0x000000010400780c */ /* 0x002fce0003f25270 */
[----:B------:R-:W3:Y:S01]  /*10e0*/  LDC.64 R6, c[0x0][0xb10] ;  /* 0x0002c400ff067b82 */ /* 0x000ee20000000a00 */
[----:B--2---:R-:W-:-:S07]  /*10f0*/  ISETP.NE.AND P2, PT, R9, 0x1, PT ;  /* 0x000000010900780c */ /* 0x004fce0003f45270 */
[----:B------:R-:W1:Y:S08]  /*1100*/  LDC R8, c[0x0][0xb20] ;  /* 0x0002c800ff087b82 */ /* 0x000e700000000800 */
[----:B------:R-:W2:Y:S01]  /*1110*/  LDC.64 R2, c[0x0][0xb28] ;  /* 0x0002ca00ff027b82 */ /* 0x000ea20000000a00 */
[----:B----4-:R-:W-:-:S04]  /*1120*/  IMAD.HI.U32 R13, R11, R5, RZ ;  /* 0x000000050b0d7227 */ /* 0x010fc800078e00ff */
[----:B------:R-:W-:-:S04]  /*1130*/  IMAD.HI.U32 R5, R235, R5, RZ ;  /* 0x00000005eb057227 */ /* 0x000fc800078e00ff */
[----:B---3--:R-:W-:-:S05]  /*1140*/  IMAD.HI.U32 R14, R12, R6, RZ ;  /* 0x000000060c0e7227 */ /* 0x008fca00078e00ff */
[-C--:B------:R-:W-:Y:S01]  /*1150*/  @P2 SHF.R.U32.HI R12, RZ, R7.reuse, R14 ;  /* 0x00000007ff0c2219 */ /* 0x080fe2000001160e */
[C---:B------:R-:W-:Y:S01]  /*1160*/  IMAD.HI.U32 R14, R236.reuse, R6, RZ ;  /* 0x00000006ec0e7227 */ /* 0x040fe200078e00ff */
[-C--:B-1----:R-:W-:Y:S02]  /*1170*/  @P1 SHF.R.U32.HI R11, RZ, R8.reuse, R13 ;  /* 0x00000008ff0b1219 */ /* 0x082fe4000001160d */
[----:B------:R-:W-:Y:S02]  /*1180*/  SHF.R.U32.HI R5, RZ, R8, R5 ;  /* 0x00000008ff057219 */ /* 0x000fe40000011605 */
[----:B------:R-:W-:Y:S02]  /*1190*/  SHF.R.U32.HI R14, RZ, R7, R14 ;  /* 0x00000007ff0e7219 */ /* 0x000fe4000001160e */
[----:B------:R-:W-:Y:S01]  /*11a0*/  SEL R5, R235, R5, !P1 ;  /* 0x00000005eb057207 */ /* 0x000fe20004800000 */
[----:B--2---:R-:W-:Y:S01]  /*11b0*/  IMAD.HI.U32 R13, R11, R2, RZ ;  /* 0x000000020b0d7227 */ /* 0x004fe200078e00ff */
[----:B------:R-:W-:-:S03]  /*11c0*/  SEL R14, R236, R14, !P2 ;  /* 0x0000000eec0e7207 */ /* 0x000fc60005000000 */
[----:B------:R-:W-:Y:S01]  /*11d0*/  IMAD.HI.U32 R6, R12, R2, RZ ;  /* 0x000000020c067227 */ /* 0x000fe200078e00ff */
[----:B------:R-:W-:-:S04]  /*11e0*/  @P0 SHF.R.U32.HI R11, RZ, R3, R13 ;  /* 0x00000003ff0b0219 */ /* 0x000fc8000001160d */
[----:B------:R-:W-:Y:S01]  /*11f0*/  @P0 SHF.R.U32.HI R12, RZ, R3, R6 ;  /* 0x00000003ff0c0219 */ /* 0x000fe20000011606 */
[----:B------:R-:W-:-:S04]  /*1200*/  IMAD R11, R11, R10, RZ ;  /* 0x0000000a0b0b7224 */ /* 0x000fc800078e02ff */
[----:B------:R-:W-:Y:S01]  /*1210*/  IMAD R6, R12, R10, RZ ;  /* 0x0000000a0c067224 */ /* 0x000fe200078e02ff */
[----:B------:R-:W-:-:S04]  /*1220*/  ISETP.GE.AND P1, PT, R5, R11, PT ;  /* 0x0000000b0500720c */ /* 0x000fc80003f26270 */
[----:B------:R-:W-:Y:S01]  /*1230*/  ISETP.GE.OR P1, PT, R14, R6, P1 ;  /* 0x000000060e00720c */ /* 0x000fe20000f26670 */
[----:B------:R-:W-:-:S05]  /*1240*/  IMAD.HI.U32 R6, R5, R2, RZ ;  /* 0x0000000205067227 */ /* 0x000fca00078e00ff */
[----:B------:R-:W-:-:S04]  /*1250*/  SHF.R.U32.HI R6, RZ, R3, R6 ;  /* 0x00000003ff067219 */ /* 0x000fc80000011606 */
[----:B------:R-:W-:-:S03]  /*1260*/  SEL R6, R5, R6, !P0 ;  /* 0x0000000605067207 */ /* 0x000fc60004000000 */
[----:B------:R-:W-:Y:S01]  /*1270*/  @!P1 IMAD.HI.U32 R7, R14, R2, RZ ;  /* 0x000000020e079227 */ /* 0x000fe200078e00ff */
[----:B------:R-:W-:-:S04]  /*1280*/  IADD3 R2, PT, PT, -R6, RZ, RZ ;  /* 0x000000ff06027210 */ /* 0x000fc80007ffe1ff */
[----:B------:R-:W-:Y:S01]  /*1290*/  @!P1 SHF.R.U32.HI R3, RZ, R3, R7 ;  /* 0x00000003ff039219 */ /* 0x000fe20000011607 */
[----:B------:R-:W-:Y:S01]  /*12a0*/  IMAD R2, R10, R2, R5 ;  /* 0x000000020a027224 */ /* 0x000fe200078e0205 */
[----:B------:R-:W-:Y:S02]  /*12b0*/  IADD3 R7, PT, PT, -R5, RZ, RZ ;  /* 0x000000ff05077210 */ /* 0x000fe40007ffe1ff */
[----:B------:R-:W-:-:S03]  /*12c0*/  @!P1 SEL R3, R14, R3, !P0 ;  /* 0x000000030e039207 */ /* 0x000fc60004000000 */
[----:B------:R-:W-:Y:S02]  /*12d0*/  IMAD R7, R4, R7, R235 ;  /* 0x0000000704077224 */ /* 0x000fe400078e02eb */
[--C-:B------:R-:W-:Y:S02]  /*12e0*/  @!P1 IMAD.IADD R6, R6, 0x1, -R3.reuse ;  /* 0x0000000106069824 */ /* 0x100fe400078e0a03 */
[----:B------:R-:W-:Y:S01]  /*12f0*/  @!P1 IMAD R3, R2, R12, R3 ;  /* 0x0000000c02039224 */ /* 0x000fe200078e0203 */
[----:B------:R-:W-:Y:S01]  /*1300*/  IADD3 R2, PT, PT, -R14, RZ, RZ ;  /* 0x000000ff0e027210 */ /* 0x000fe20007ffe1ff */
[----:B------:R-:W-:Y:S02]  /*1310*/  @!P1 IMAD R5, R6, R10, R14 ;  /* 0x0000000a06059224 */ /* 0x000fe400078e020e */
[----:B------:R-:W-:Y:S02]  /*1320*/  @!P1 IMAD.MOV.U32 R14, RZ, RZ, R3 ;  /* 0x000000ffff0e9224 */ /* 0x000fe400078e0003 */
[----:B------:R-:W-:-:S02]  /*1330*/  IMAD R2, R9, R2, R236 ;  /* 0x0000000209027224 */ /* 0x000fc400078e02ec */
[----:B------:R-:W-:Y:S02]  /*1340*/  IMAD R235, R5, R4, R7 ;  /* 0x0000000405eb7224 */ /* 0x000fe400078e0207 */
[----:B------:R-:W-:Y:S02]  /*1350*/  IMAD R236, R14, R9, R2 ;  /* 0x000000090eec7224 */ /* 0x000fe400078e0202 */
.L_x_16:
[----:B------:R-:W1:Y:S01]  /*1360*/  LDCU UR4, c[0x0][0xb30] ;  /* 0x00016600ff0477ac */ /* 0x000e620008000800 */
[----:B------:R-:W2:Y:S08]  /*1370*/  S2UR UR37, SR_CgaCtaId ;  /* 0x00000000002579c3 */ /* 0x000eb00000008800 */
[----:B------:R-:W3:Y:S01]  /*1380*/  LDC R129, c[0x0][0xb24] ;  /* 0x0002c900ff817b82 */ /* 0x000ee20000000800 */
[----:B-1----:R-:W-:-:S09]  /*1390*/  UISETP.NE.AND UP0, UPT, UR4, 0x1, UPT ;  /* 0x000000010400788c */ /* 0x002fd2000bf05270 */
[----:B--2---:R-:W-:Y:S05]  /*13a0*/  BRA.U UP0, `(.L_x_17) ;  /* 0x0000000100407547 */ /* 0x004fea000b800000 */
[----:B------:R-:W1:Y:S08]  /*13b0*/  LDC.64 R4, c[0x0][0xb10] ;  /* 0x0002c400ff047b82 */ /* 0x000e700000000a00 */
[----:B------:R-:W2:Y:S08]  /*13c0*/  LDC.64 R2, c[0x0][0xb18] ;  /* 0x0002c600ff027b82 */ /* 0x000eb00000000a00 */
[----:B------:R-:W4:Y:S08]  /*13d0*/  LDC R6, c[0x0][0xb20] ;  /* 0x0002c800ff067b82 */ /* 0x000f300000000800 */
[----:B------:R-:W3:Y:S01]  /*13e0*/  LDC R7, c[0x0][0xb0c] ;  /* 0x0002c300ff077b82 */ /* 0x000ee20000000800 */
[----:B-1----:R-:W-:-:S05]  /*13f0*/  IMAD.HI.U32 R4, R236, R4, RZ ;  /* 0x00000004ec047227 */ /* 0x002fca00078e00ff */
[----:B------:R-:W-:Y:S01]  /*1400*/  SHF.R.U32.HI R4, RZ, R5, R4 ;  /* 0x00000005ff047219 */ /* 0x000fe20000011604 */
[----:B--2---:R-:W-:Y:S01]  /*1410*/  IMAD.HI.U32 R3, R235, R3, RZ ;  /* 0x00000003eb037227 */ /* 0x004fe200078e00ff */
[----:B------:R-:W-:-:S04]  /*1420*/  ISETP.NE.AND P0, PT, R2, 0x1, PT ;  /* 0x000000010200780c */ /* 0x000fc80003f05270 */
[----:B----4-:R-:W-:-:S04]  /*1430*/  SHF.R.U32.HI R3, RZ, R6, R3 ;  /* 0x00000006ff037219 */ /* 0x010fc80000011603 */
[----:B------:R-:W-:Y:S02]  /*1440*/  SEL R3, R235, R3, !P0 ;  /* 0x00000003eb037207 */ /* 0x000fe40004000000 */
[----:B---3--:R-:W-:-:S04]  /*1450*/  ISETP.NE.AND P1, PT, R7, 0x1, PT ;  /* 0x000000010700780c */ /* 0x008fc80003f25270 */
[----:B------:R-:W-:-:S05]  /*1460*/  SEL R4, R236, R4, !P1 ;  /* 0x00000004ec047207 */ /* 0x000fca0004800000 */
[----:B------:R-:W-:Y:S02]  /*1470*/  IMAD.IADD R5, R3, 0x1, -R4 ;  /* 0x0000000103057824 */ /* 0x000fe400078e0a04 */
[----:B------:R-:W-:Y:S02]  /*1480*/  IMAD.IADD R3, R4, 0x1, -R3 ;  /* 0x0000000104037824 */ /* 0x000fe400078e0a03 */
[----:B------:R-:W-:Y:S02]  /*1490*/  IMAD R236, R5, R7, R236 ;  /* 0x0000000705ec7224 */ /* 0x000fe400078e02ec */
[----:B------:R-:W-:-:S07]  /*14a0*/  IMAD R235, R3, R2, R235 ;  /* 0x0000000203eb7224 */ /* 0x000fce00078e02eb */
.L_x_17:
[----:B------:R-:W-:Y:S01]  /*14b0*/  BAR.SYNC.DEFER_BLOCKING 0x0 ;  /* 0x0000000000007b1d */ /* 0x000fe20000010000 */
[----:B------:R-:W-:Y:S01]  /*14c0*/  UISETP.NE.AND UP0, UPT, UR8, 0x2, UPT ;  /* 0x000000020800788c */ /* 0x000fe2000bf05270 */
[----:B------:R-:W-:Y:S02]  /*14d0*/  ISETP.NE.OR P5, PT, R0, 0x2, !P5 ;  /* 0x000000020000780c */ /* 0x000fe40006fa5670 */
[----:B------:R-:W-:-:S06]  /*14e0*/  LOP3.LUT R2, R239, 0x1f, RZ, 0xc0, !PT ;  /* 0x0000001fef027812 */ /* 0x000fcc00078ec0ff */
[----:B------:R-:W-:Y:S05]  /*14f0*/  BRA.U UP0, `(.L_x_18) ;  /* 0x00000019002c7547 */ /* 0x000fea000b800000 */
[----:B------:R-:W1:Y:S01]  /*1500*/  LDCU UR13, c[0x0][0x38c] ;  /* 0x00007180ff0d77ac */ /* 0x000e620008000800 */
[----:B------:R-:W2:Y:S01]  /*1510*/  LDC R8, c[0x0][0x370] ;  /* 0x0000dc00ff087b82 */ /* 0x000ea20000000800 */
[----:B------:R-:W-:Y:S01]  /*1520*/  HFMA2 R14, -RZ, RZ, 0, 0 ;  /* 0x00000000ff0e7431 */ /* 0x000fe200000001ff */
[----:B------:R-:W-:Y:S01]  /*1530*/  ISETP.EQ.OR P4, PT, R2, RZ, P5 ;  /* 0x000000ff0200720c */ /* 0x000fe20002f82670 */
[----:B------:R-:W-:Y:S01]  /*1540*/  IMAD.MOV.U32 R15, RZ, RZ, 0x1 ;  /* 0x00000001ff0f7424 */ /* 0x000fe200078e00ff */
[----:B------:R-:W-:Y:S01]  /*1550*/  CS2R R12, SRZ ;  /* 0x00000000000c7805 */ /* 0x000fe2000001ff00 */
[----:B------:R-:W-:Y:S01]  /*1560*/  IMAD.MOV.U32 R11, RZ, RZ, 0x1 ;  /* 0x00000001ff0b7424 */ /* 0x000fe200078e00ff */
[----:B------:R-:W4:Y:S02]  /*1570*/  LDCU.64 UR22, c[0x0][0x348] ;  /* 0x00006900ff1677ac */ /* 0x000f240008000a00 */
[----:B------:R-:W2:Y:S01]  /*1580*/  LDC R0, c[0x0][0x374] ;  /* 0x0000dd00ff007b82 */ /* 0x000ea20000000800 */
[----:B------:R-:W-:Y:S01]  /*1590*/  UMOV UR6, URZ ;  /* 0x000000ff00067c82 */ /* 0x000fe20008000000 */
[----:B-1----:R-:W-:-:S04]  /*15a0*/  UIADD3 UR5, UPT, UPT, UR13, 0x3f, URZ ;  /* 0x0000003f0d057890 */ /* 0x002fc8000fffe0ff */
[----:B------:R-:W-:-:S04]  /*15b0*/  USHF.R.S32.HI UR4, URZ, 0x1f, UR5 ;  /* 0x0000001fff047899 */ /* 0x000fc80008011405 */
[----:B------:R-:W-:-:S04]  /*15c0*/  ULEA.HI UR4, UR4, UR5, URZ, 0x6 ;  /* 0x0000000504047291 */ /* 0x000fc8000f8f30ff */
[----:B------:R-:W-:Y:S02]  /*15d0*/  USHF.R.S32.HI UR15, URZ, 0x6, UR4 ;  /* 0x00000006ff0f7899 */ /* 0x000fe40008011404 */
[----:B------:R-:W-:Y:S02]  /*15e0*/  UIADD3 UR4, UPT, UPT, UR13, -0x1, URZ ;  /* 0xffffffff0d047890 */ /* 0x000fe4000fffe0ff */
[----:B------:R-:W-:Y:S02]  /*15f0*/  UISETP.LT.U32.AND UP0, UPT, UR15, 0x11, UPT ;  /* 0x000000110f00788c */ /* 0x000fe4000bf01070 */
[----:B------:R-:W-:Y:S02]  /*1600*/  UISETP.GE.U32.AND UP1, UPT, UR4, -0x7f, UPT ;  /* 0xffffff810400788c */ /* 0x000fe4000bf26070 */
[----:B------:R-:W-:Y:S02]  /*1610*/  USEL UR14, UR15, 0x11, UP0 ;  /* 0x000000110f0e7887 */ /* 0x000fe40008000000 */
[----:B------:R-:W-:-:S02]  /*1620*/  UIADD3 UR13, UPT, UPT, UR13, 0x7e, URZ ;  /* 0x0000007e0d0d7890 */ /* 0x000fc4000fffe0ff */
[----:B------:R-:W-:Y:S02]  /*1630*/  UIADD3 UR5, UPT, UPT, UR14, -0x1, URZ ;  /* 0xffffffff0e057890 */ /* 0x000fe4000fffe0ff */
[----:B------:R-:W-:-:S03]  /*1640*/  UIADD3 UR7, UPT, UPT, UR15, -UR14, URZ ;  /* 0x8000000e0f077290 */ /* 0x000fc6000fffe0ff */
[----:B------:R-:W-:-:S04]  /*1650*/  @UP1 UIADD3 UR5, UPT, UPT, UR14, URZ, URZ ;  /* 0x000000ff0e051290 */ /* 0x000fc8000fffe0ff */
[----:B----4-:R-:W-:-:S12]  /*1660*/  UIADD3 UR5, UPT, UPT, UR5, 0x1, URZ ;  /* 0x0000000105057890 */ /* 0x010fd8000fffe0ff */
.L_x_36:
[----:B------:R-:W-:Y:S01]  /*1670*/  UISETP.NE.AND UP0, UPT, UR37, URZ, UPT ;  /* 0x000000ff2500728c */ /* 0x000fe2000bf05270 */
[----:B------:R-:W1:Y:S08]  /*1680*/  S2UR UR37, SR_CgaCtaId ;  /* 0x00000000002579c3 */ /* 0x000e700000008800 */
[----:B------:R-:W-:Y:S05]  /*1690*/  BRA.U UP0, `(.L_x_19) ;  /* 0x0000000100347547 */ /* 0x000fea000b800000 */
[----:B------:R-:W4:Y:S01]  /*16a0*/  S2R R2, SR_CgaCtaId ;  /* 0x0000000000027919 */ /* 0x000f220000008800 */
[----:B------:R-:W-:-:S04]  /*16b0*/  MOV R3, 0x400 ;  /* 0x0000040000037802 */ /* 0x000fc80000000f00 */
[----:B----4-:R-:W-:Y:S02]  /*16c0*/  LEA R2, R2, R3, 0x18 ;  /* 0x0000000302027211 */ /* 0x010fe400078ec0ff */
[----:B------:R-:W-:-:S03]  /*16d0*/  SHF.L.U32 R3, R11, 0x1f, RZ ;  /* 0x0000001f0b037819 */ /* 0x000fc600000006ff */
[----:B------:R-:W-:-:S04]  /*16e0*/  IMAD R2, R12, 0x8, R2 ;  /* 0x000000080c027824 */ /* 0x000fc800078e0202 */
[----:B------:R-:W4:Y:S02]  /*16f0*/  SYNCS.PHASECHK.TRANS64.TRYWAIT P0, [R2+URZ+0x1a0], R3 ;  /* 0x0001a003020075a7 */ /* 0x000f2400080011ff */
[----:B----4-:R-:W-:Y:S05]  /*1700*/  @!P0 BRA `(.L_x_20) ;  /* 0x000000bc00a88947 */ /* 0x010fea0003800000 */
.L_x_302:
[----:B------:R-:W-:Y:S01]  /*1710*/  VIADD R12, R12, 0x1 ;  /* 0x000000010c0c7836 */ /* 0x000fe20000000000 */
[----:B------:R4:W-:Y:S04]  /*1720*/  SYNCS.ARRIVE.TRANS64.A1T0 RZ, [R2+URZ+0x190], RZ ;  /* 0x000190ff02ff79a7 */ /* 0x0009e800081000ff */
[----:B------:R-:W-:-:S04]  /*1730*/  ISETP.NE.AND P0, PT, R12, 0x2, PT ;  /* 0x000000020c00780c */ /* 0x000fc80003f05270 */
[----:B------:R-:W-:Y:S02]  /*1740*/  SEL R12, R12, RZ, P0 ;  /* 0x000000ff0c0c7207 */ /* 0x000fe40000000000 */
[----:B----4-:R-:W-:-:S04]  /*1750*/  SEL R2, RZ, 0x1, P0 ;  /* 0x00000001ff027807 */ /* 0x010fc80000000000 */
[----:B------:R-:W-:-:S07]  /*1760*/  LOP3.LUT R11, R11, R2, RZ, 0x3c, !PT ;  /* 0x000000020b0b7212 */ /* 0x000fce00078e3cff */
.L_x_19:
[----:B------:R-:W-:Y:S01]  /*1770*/  UMOV UR4, 0x400 ;  /* 0x0000040000047882 */ /* 0x000fe20000000000 */
[----:B------:R-:W-:Y:S01]  /*1780*/  SHF.L.U32 R2, R15, 0x1f, RZ ;  /* 0x0000001f0f027819 */ /* 0x000fe200000006ff */
[----:B-1----:R-:W-:Y:S01]  /*1790*/  ULEA UR4, UR37, UR4, 0x18 ;  /* 0x0000000425047291 */ /* 0x002fe2000f8ec0ff */
[----:B------:R-:W-:Y:S01]  /*17a0*/  R2UR UR35, R236 ;  /* 0x00000000ec2372ca */ /* 0x000fe200000e0000 */
[----:B------:R-:W-:Y:S01]  /*17b0*/  UISETP.GE.U32.AND UP0, UPT, UR13, 0x7f, UPT ;  /* 0x0000007f0d00788c */ /* 0x000fe2000bf06070 */
[----:B------:R-:W-:Y:S01]  /*17c0*/  R2UR UR11, R235 ;  /* 0x00000000eb0b72ca */ /* 0x000fe200000e0000 */
[----:B------:R-:W-:Y:S01]  /*17d0*/  ULEA UR8, UR6, UR4, 0x3 ;  /* 0x0000000406087291 */ /* 0x000fe2000f8e18ff */
[----:B------:R-:W-:-:S08]  /*17e0*/  UMOV UR24, URZ ;  /* 0x000000ff00187c82 */ /* 0x000fd00008000000 */
[----:B------:R1:W4:Y:S01]  /*17f0*/  SYNCS.PHASECHK.TRANS64.TRYWAIT P0, [UR8+0x88], R2 ;  /* 0x00008802ff0075a7 */ /* 0x0003220008001108 */
[----:B------:R-:W-:Y:S02]  /*1800*/  USHF.L.U32 UR35, UR35, 0x7, URZ ;  /* 0x0000000723237899 */ /* 0x000fe400080006ff */
[----:B------:R-:W-:Y:S01]  /*1810*/  USHF.L.U32 UR11, UR11, 0x6, URZ ;  /* 0x000000060b0b7899 */ /* 0x000fe200080006ff */
[----:B------:R-:W-:Y:S11]  /*1820*/  BRA.U !UP0, `(.L_x_21) ;  /* 0x0000000108a87547 */ /* 0x000ff6000b800000 */
[----:B------:R-:W-:Y:S01]  /*1830*/  UMOV UR16, URZ ;  /* 0x000000ff00107c82 */ /* 0x000fe20008000000 */
[----:B------:R-:W-:-:S05]  /*1840*/  UMOV UR17, UR6 ;  /* 0x0000000600117c82 */ /* 0x000fca0008000000 */
.L_x_26:
[----:B-1----:R-:W-:Y:S01]  /*1850*/  ULEA UR33, UR17, UR4, 0x3 ;  /* 0x0000000411217291 */ /* 0x002fe2000f8e18ff */
[----:B----4-:R-:W-:Y:S01]  /*1860*/  @!P5 MOV R3, 0x3000 ;  /* 0x000030000003d802 */ /* 0x010fe20000000f00 */
[----:B----4-:R-:W-:Y:S10]  /*1870*/  @P0 BRA `(.L_x_22) ;  /* 0x00000000000c0947 */ /* 0x010ff40003800000 */
[----:B------:R-:W-:-:S04]  /*1880*/  SHF.L.U32 R4, R15, 0x1f, RZ ;  /* 0x0000001f0f047819 */ /* 0x000fc800000006ff */
[----:B------:R-:W4:Y:S02]  /*1890*/  SYNCS.PHASECHK.TRANS64.TRYWAIT P0, [UR33+0x88], R4 ;  /* 0x00008804ff0075a7 */ /* 0x000f240008001121 */
[----:B----4-:R-:W-:Y:S05]  /*18a0*/  @!P0 BRA `(.L_x_23) ;  /* 0x000000bc00548947 */ /* 0x010fea0003800000 */
.L_x_22:
[----:B------:R4:W-:Y:S01]  /*18b0*/  @!P5 SYNCS.ARRIVE.TRANS64 RZ, [UR33], R3 ;  /* 0x00000003ffffd9a7 */ /* 0x0009e20008000021 */
[----:B------:R-:W-:Y:S04]  /*18c0*/  BSSY.RECONVERGENT B0, `(.L_x_24) ;  /* 0x0000003000007945 */ /* 0x000fe80003800200 */
[----:B------:R-:W-:Y:S05]  /*18d0*/  @P4 BRA `(.L_x_25) ;  /* 0x0000000000044947 */ /* 0x000fea0003800000 */
[----:B------:R-:W-:Y:S05]  /*18e0*/  BPT.TRAP 0x1 ;  /* 0x000000040000795c */ /* 0x000fea0000300000 */
.L_x_25:
[----:B------:R-:W-:Y:S05]  /*18f0*/  BSYNC.RECONVERGENT B0 ;  /* 0x0000000000007941 */ /* 0x000fea0003800200 */
.L_x_24:
[----:B------:R-:W-:Y:S02]  /*1900*/  UIADD3 UR6, UPT, UPT, UR17, 0x1, URZ ;  /* 0x0000000111067890 */ /* 0x000fe4000fffe0ff */
[----:B------:R-:W-:Y:S02]  /*1910*/  ULEA UR32, UR17, UR4, 0xd ;  /* 0x0000000411207291 */ /* 0x000fe4000f8e68ff */
[----:B------:R-:W-:Y:S02]  /*1920*/  UISETP.NE.AND UP0, UPT, UR6, 0x11, UPT ;  /* 0x000000110600788c */ /* 0x000fe4000bf05270 */
[----:B------:R-:W-:Y:S02]  /*1930*/  UIADD3 UR26, UP1, UPT, UR22, 0x80, URZ ;  /* 0x00000080161a7890 */ /* 0x000fe4000ff3e0ff */
[----:B------:R-:W-:Y:S02]  /*1940*/  USEL UR9, URZ, 0x1, UP0 ;  /* 0x00000001ff097887 */ /* 0x000fe40008000000 */
[----:B------:R-:W-:-:S02]  /*1950*/  USEL UR6, UR6, URZ, UP0 ;  /* 0x000000ff06067287 */ /* 0x000fc40008000000 */
[----:B------:R-:W-:Y:S02]  /*1960*/  UIADD3 UR20, UP0, UPT, UR22, 0x180, URZ ;  /* 0x0000018016147890 */ /* 0x000fe4000ff1e0ff */
[----:B------:R-:W-:Y:S01]  /*1970*/  ULEA UR8, UR6, UR4, 0x3 ;  /* 0x0000000406087291 */ /* 0x000fe2000f8e18ff */
[----:B------:R-:W-:Y:S01]  /*1980*/  LOP3.LUT R15, R15, UR9, RZ, 0x3c, !PT ;  /* 0x000000090f0f7c12 */ /* 0x000fe2000f8e3cff */
[----:B------:R-:W-:Y:S02]  /*1990*/  USHF.L.U32 UR34, UR16, 0x6, URZ ;  /* 0x0000000610227899 */ /* 0x000fe400080006ff */
[----:B------:R-:W-:Y:S01]  /*19a0*/  UIADD3.X UR27, UPT, UPT, URZ, UR23, URZ, UP1, !UPT ;  /* 0x00000017ff1b7290 */ /* 0x000fe20008ffe4ff */
[----:B-1----:R-:W-:Y:S01]  /*19b0*/  SHF.L.U32 R2, R15, 0x1f, RZ ;  /* 0x0000001f0f027819 */ /* 0x002fe200000006ff */
[----:B------:R-:W-:Y:S02]  /*19c0*/  UIADD3 UR32, UPT, UPT, UR32, 0x4400, URZ ;  /* 0x0000440020207890 */ /* 0x000fe4000fffe0ff */
[----:B------:R-:W-:Y:S01]  /*19d0*/  UIADD3.X UR21, UPT, UPT, URZ, UR23, URZ, UP0, !UPT ;  /* 0x00000017ff157290 */ /* 0x000fe200087fe4ff */
[----:B------:R1:W1:Y:S01]  /*19e0*/  SYNCS.PHASECHK.TRANS64.TRYWAIT P0, [UR8+0x88], R2 ;  /* 0x00008802ff0075a7 */ /* 0x0002620008001108 */
[----:B------:R-:W-:Y:S01]  /*19f0*/  ULEA UR8, UR17, UR4, 0xc ;  /* 0x0000000411087291 */ /* 0x000fe2000f8e60ff */
[----:B------:R-:W-:Y:S01]  /*1a00*/  UMOV UR18, 0x0 ;  /* 0x0000000000127882 */ /* 0x000fe20000000000 */
[----:B------:R-:W-:-:S02]  /*1a10*/  UMOV UR19, 0x10000000 ;  /* 0x1000000000137882 */ /* 0x000fc40000000000 */
[----:B------:R-:W-:Y:S01]  /*1a20*/  UIADD3 UR8, UPT, UPT, UR8, 0x26400, URZ ;  /* 0x0002640008087890 */ /* 0x000fe2000fffe0ff */
[----:B------:R1:W-:Y:S01]  /*1a30*/  UTMALDG.3D [UR32], [UR26], desc[UR18] ;  /* 0x000012201a0075b4 */ /* 0x0003e20008011000 */
[----:B------:R-:W-:Y:S01]  /*1a40*/  UMOV UR12, UR36 ;  /* 0x00000024000c7c82 */ /* 0x000fe20008000000 */
[----:B------:R-:W-:Y:S01]  /*1a50*/  UMOV UR9, UR33 ;  /* 0x0000002100097c82 */ /* 0x000fe20008000000 */
[----:B------:R-:W-:Y:S01]  /*1a60*/  UMOV UR10, UR34 ;  /* 0x00000022000a7c82 */ /* 0x000fe20008000000 */
[----:B------:R-:W-:Y:S01]  /*1a70*/  UIADD3 UR16, UPT, UPT, UR16, 0x1, URZ ;  /* 0x0000000110107890 */ /* 0x000fe2000fffe0ff */
[----:B------:R-:W-:Y:S01]  /*1a80*/  UMOV UR24, UR5 ;  /* 0x0000000500187c82 */ /* 0x000fe20008000000 */
[----:B------:R-:W-:Y:S02]  /*1a90*/  UMOV UR17, UR6 ;  /* 0x0000000600117c82 */ /* 0x000fe40008000000 */
[----:B------:R1:W-:Y:S01]  /*1aa0*/  UTMALDG.3D [UR8], [UR20], desc[UR18] ;  /* 0x00001208140075b4 */ /* 0x0003e20008011000 */
[----:B------:R-:W-:-:S09]  /*1ab0*/  UISETP.NE.AND UP0, UPT, UR16, UR5, UPT ;  /* 0x000000051000728c */ /* 0x000fd2000bf05270 */
[----:B------:R-:W-:Y:S05]  /*1ac0*/  BRA.U UP0, `(.L_x_26) ;  /* 0xfffffffd00607547 */ /* 0x000fea000b83ffff */
.L_x_21:
[----:B-1--4-:R-:W-:Y:S01]  /*1ad0*/  PLOP3.LUT P0, PT, PT, PT, UP3, 0x80, 0x8 ;  /* 0x000000000008781c */ /* 0x012fe20003f0f038 */
[----:B------:R-:W-:Y:S01]  /*1ae0*/  ULEA UR8, UR6, UR4, 0x3 ;  /* 0x0000000406087291 */ /* 0x000fe2000f8e18ff */
[----:B------:R-:W-:Y:S01]  /*1af0*/  SHF.L.U32 R2, R15, 0x1f, RZ ;  /* 0x0000001f0f027819 */ /* 0x000fe200000006ff */
[----:B------:R-:W-:-:S10]  /*1b00*/  UISETP.GT.AND UP0, UPT, UR15, UR14, UPT ;  /* 0x0000000e0f00728c */ /* 0x000fd4000bf04270 */
[----:B------:R-:W-:Y:S01]  /*1b10*/  @!P0 SYNCS.ARRIVE.TRANS64.A1T0 RZ, [UR4+0x128], RZ ;  /* 0x000128ffffff89a7 */ /* 0x000fe20008100004 */
[----:B------:R1:W4:Y:S01]  /*1b20*/  SYNCS.PHASECHK.TRANS64.TRYWAIT P0, [UR8+0x88], R2 ;  /* 0x00008802ff0075a7 */ /* 0x0003220008001108 */
[----:B------:R-:W-:Y:S05]  /*1b30*/  BRA.U !UP0, `(.L_x_27) ;  /* 0x0000000108ac7547 */ /* 0x000fea000b800000 */
[----:B------:R-:W-:Y:S01]  /*1b40*/  UIADD3 UR21, UPT, UPT, UR7, UR24, URZ ;  /* 0x0000001807157290 */ /* 0x000fe2000fffe0ff */
[----:B------:R-:W-:-:S11]  /*1b50*/  UMOV UR25, UR6 ;  /* 0x0000000600197c82 */ /* 0x000fd60008000000 */
.L_x_32:
[----:B-1----:R-:W-:Y:S01]  /*1b60*/  ULEA UR17, UR25, UR4, 0x3 ;  /* 0x0000000419117291 */ /* 0x002fe2000f8e18ff */
[----:B----4-:R-:W-:Y:S01]  /*1b70*/  @!P5 MOV R3, 0x3000 ;  /* 0x000030000003d802 */ /* 0x010fe20000000f00 */
[----:B----4-:R-:W-:Y:S10]  /*1b80*/  @P0 BRA `(.L_x_28) ;  /* 0x00000000000c0947 */ /* 0x010ff40003800000 */
[----:B------:R-:W-:-:S04]  /*1b90*/  SHF.L.U32 R4, R15, 0x1f, RZ ;  /* 0x0000001f0f047819 */ /* 0x000fc800000006ff */
[----:B------:R-:W4:Y:S02]  /*1ba0*/  SYNCS.PHASECHK.TRANS64.TRYWAIT P0, [UR17+0x88], R4 ;  /* 0x00008804ff0075a7 */ /* 0x000f240008001111 */
[----:B----4-:R-:W-:Y:S05]  /*1bb0*/  @!P0 BRA `(.L_x_29) ;  /* 0x000000b800a88947 */ /* 0x010fea0003800000 */
.L_x_28:
[----:B------:R4:W-:Y:S01]  /*1bc0*/  @!P5 SYNCS.ARRIVE.TRANS64 RZ, [UR17], R3 ;  /* 0x00000003ffffd9a7 */ /* 0x0009e20008000011 */
[----:B------:R-:W-:Y:S04]  /*1bd0*/  BSSY.RECONVERGENT B0, `(.L_x_30) ;  /* 0x0000003000007945 */ /* 0x000fe80003800200 */
[----:B------:R-:W-:Y:S05]  /*1be0*/  @P4 BRA `(.L_x_31) ;  /* 0x0000000000044947 */ /* 0x000fea0003800000 */
[----:B------:R-:W-:Y:S05]  /*1bf0*/  BPT.TRAP 0x1 ;  /* 0x000000040000795c */ /* 0x000fea0000300000 */
.L_x_31:
[----:B------:R-:W-:Y:S05]  /*1c00*/  BSYNC.RECONVERGENT B0 ;  /* 0x0000000000007941 */ /* 0x000fea0003800200 */
.L_x_30:
        /* <DEDUP_REMOVED lines=10> */
[----:B------:R-:W-:Y:S01]  /*1cb0*/  UIADD3 UR16, UPT, UPT, UR16, 0x4400, URZ ;  /* 0x0000440010107890 */ /* 0x000fe2000fffe0ff */
[----:B-1----:R-:W-:Y:S01]  /*1cc0*/  SHF.L.U32 R2, R15, 0x1f, RZ ;  /* 0x0000001f0f027819 */ /* 0x002fe200000006ff */
[----:B------:R-:W-:Y:S02]  /*1cd0*/  UIADD3.X UR31, UPT, UPT, URZ, UR23, URZ, UP1, !UPT ;  /* 0x00000017ff1f7290 */ /* 0x000fe40008ffe4ff */
[----:B------:R-:W-:Y:S01]  /*1ce0*/  UIADD3.X UR29, UPT, UPT, URZ, UR23, URZ, UP0, !UPT ;  /* 0x00000017ff1d7290 */ /* 0x000fe200087fe4ff */
[----:B------:R1:W1:Y:S01]  /*1cf0*/  SYNCS.PHASECHK.TRANS64.TRYWAIT P0, [UR8+0x88], R2 ;  /* 0x00008802ff0075a7 */ /* 0x0002620008001108 */
[----:B------:R-:W-:Y:S01]  /*1d00*/  ULEA UR8, UR25, UR4, 0xc ;  /* 0x0000000419087291 */ /* 0x000fe2000f8e60ff */
[----:B------:R-:W-:Y:S01]  /*1d10*/  UMOV UR26, 0x0 ;  /* 0x00000000001a7882 */ /* 0x000fe20000000000 */
[----:B------:R-:W-:-:S02]  /*1d20*/  UMOV UR27, 0x10000000 ;  /* 0x10000000001b7882 */ /* 0x000fc40000000000 */
[----:B------:R-:W-:Y:S01]  /*1d30*/  UIADD3 UR8, UPT, UPT, UR8, 0x26400, URZ ;  /* 0x0002640008087890 */ /* 0x000fe2000fffe0ff */
[----:B------:R-:W-:Y:S01]  /*1d40*/  UMOV UR19, UR35 ;  /* 0x0000002300137c82 */ /* 0x000fe20008000000 */
[----:B------:R-:W-:Y:S01]  /*1d50*/  UMOV UR20, UR36 ;  /* 0x0000002400147c82 */ /* 0x000fe20008000000 */
[----:B------:R-:W-:Y:S01]  /*1d60*/  UMOV UR12, UR36 ;  /* 0x00000024000c7c82 */ /* 0x000fe20008000000 */
[----:B------:R-:W-:Y:S01]  /*1d70*/  UMOV UR9, UR17 ;  /* 0x0000001100097c82 */ /* 0x000fe20008000000 */
[----:B------:R-:W-:Y:S01]  /*1d80*/  UMOV UR10, UR18 ;  /* 0x00000012000a7c82 */ /* 0x000fe20008000000 */
[----:B------:R1:W-:Y:S01]  /*1d90*/  UTMALDG.3D [UR16], [UR30], desc[UR26] ;  /* 0x00001a101e0075b4 */ /* 0x0003e20008011000 */
[----:B------:R-:W-:Y:S01]  /*1da0*/  UIADD3 UR24, UPT, UPT, UR24, 0x1, URZ ;  /* 0x0000000118187890 */ /* 0x000fe2000fffe0ff */
[----:B------:R-:W-:-:S03]  /*1db0*/  UMOV UR25, UR6 ;  /* 0x0000000600197c82 */ /* 0x000fc60008000000 */
[----:B------:R-:W-:Y:S01]  /*1dc0*/  UISETP.NE.AND UP0, UPT, UR24, UR21, UPT ;  /* 0x000000151800728c */ /* 0x000fe2000bf05270 */
[----:B------:R1:W-:Y:S08]  /*1dd0*/  UTMALDG.3D [UR8], [UR28], desc[UR26] ;  /* 0x00001a081c0075b4 */ /* 0x0003f00008011000 */
[----:B------:R-:W-:Y:S05]  /*1de0*/  BRA.U UP0, `(.L_x_32) ;  /* 0xfffffffd005c7547 */ /* 0x000fea000b83ffff */
.L_x_27:
[C---:B-1----:R-:W-:Y:S01]  /*1df0*/  LEA R2, R14.reuse, UR4, 0x3 ;  /* 0x000000040e027c11 */ /* 0x042fe2000f8e18ff */
[----:B------:R-:W-:Y:S01]  /*1e00*/  NOP ;  /* 0x0000000000007918 */ /* 0x000fe20000000000 */
[----:B----4-:R-:W-:Y:S02]  /*1e10*/  SHF.L.U32 R3, R13, 0x1f, RZ ;  /* 0x0000001f0d037819 */ /* 0x010fe400000006ff */
[----:B------:R-:W-:Y:S02]  /*1e20*/  LEA R4, R14, UR4, 0x4 ;  /* 0x000000040e047c11 */ /* 0x000fe4000f8e20ff */
[----:B------:R-:W1:Y:S02]  /*1e30*/  SYNCS.PHASECHK.TRANS64.TRYWAIT P0, [R2+URZ+0x130], R3 ;  /* 0x00013003020075a7 */ /* 0x000e6400080011ff */
[----:B-1----:R-:W-:Y:S05]  /*1e40*/  @!P0 BRA `(.L_x_33) ;  /* 0x000000b8001c8947 */ /* 0x002fea0003800000 */
.L_x_305:
[----:B------:R-:W4:Y:S01]  /*1e50*/  LDS.128 R4, [R4+0x1c0] ;  /* 0x0001c00004047984 */ /* 0x000f220000000c00 */
[----:B---3--:R-:W-:Y:S01]  /*1e60*/  ISETP.GE.AND P0, PT, R129, 0x1, PT ;  /* 0x000000018100780c */ /* 0x008fe20003f06270 */
[----:B-1----:R-:W-:Y:S01]  /*1e70*/  VIADD R2, R2, 0x140 ;  /* 0x0000014002027836 */ /* 0x002fe20000000000 */
[----:B------:R-:W-:Y:S01]  /*1e80*/  @!PT LDS RZ, [RZ] ;  /* 0x00000000fffff984 */ /* 0x000fe20000000800 */
[----:B------:R-:W-:Y:S01]  /*1e90*/  @!PT LDS RZ, [RZ] ;  /* 0x00000000fffff984 */ /* 0x000fe20000000800 */
[----:B------:R-:W-:Y:S01]  /*1ea0*/  @!PT LDS RZ, [RZ] ;  /* 0x00000000fffff984 */ /* 0x000fe20000000800 */
[----:B------:R-:W-:Y:S01]  /*1eb0*/  @!PT LDS RZ, [RZ] ;  /* 0x00000000fffff984 */ /* 0x000fe20000000800 */
[----:B------:R1:W-:Y:S06]  /*1ec0*/  MEMBAR.ALL.CTA ;  /* 0x0000000000007992 */ /* 0x0003ec0000008000 */
[----:B-1----:R-:W1:Y:S01]  /*1ed0*/  FENCE.VIEW.ASYNC.S ;  /* 0x00000000000073c6 */ /* 0x002e620000000000 */
[----:B------:R-:W-:-:S04]  /*1ee0*/  PRMT R2, RZ, 0x654, R2 ;  /* 0x00000654ff027816 */ /* 0x000fc80000000002 */
[----:B-1----:R1:W-:Y:S01]  /*1ef0*/  SYNCS.ARRIVE.TRANS64.RED.A1T0 RZ, [R2+URZ], RZ ;  /* 0x000000ff02ff79a7 */ /* 0x0023e200081004ff */
[----:B----4-:R-:W-:-:S13]  /*1f00*/  LOP3.LUT P2, RZ, R6, 0x1, RZ, 0xc0, !PT ;  /* 0x0000000106ff7812 */ /* 0x010fda000784c0ff */
[----:B------:R-:W-:Y:S01]  /*1f10*/  @P2 SHF.R.U32.HI R3, RZ, 0x10, R5 ;  /* 0x00000010ff032819 */ /* 0x000fe20000011605 */
[----:B------:R-:W-:Y:S01]  /*1f20*/  VOTEU.ANY UP0, P2 ;  /* 0x0000000000ff7886 */ /* 0x000fe20001000100 */
[----:B------:R-:W-:Y:S02]  /*1f30*/  @P2 MOV R10, R4 ;  /* 0x00000004000a2202 */ /* 0x000fe40000000f00 */
[----:B------:R-:W-:Y:S02]  /*1f40*/  @P2 R2UR.BROADCAST UR8, R3 ;  /* 0x00000000030822ca */ /* 0x000fe400008e0000 */
[----:B------:R-:W-:-:S11]  /*1f50*/  @P2 LOP3.LUT R9, R5, 0xffff, RZ, 0xc0, !PT ;  /* 0x0000ffff05092812 */ /* 0x000fd600078ec0ff */
[----:B------:R-:W-:Y:S01]  /*1f60*/  @UP0 UMOV UR36, UR8 ;  /* 0x0000000800240c82 */ /* 0x000fe20008000000 */
[----:B-1----:R-:W-:Y:S05]  /*1f70*/  @!P0 BRA `(.L_x_34) ;  /* 0x0000000000b88947 */ /* 0x002fea0003800000 */
[----:B------:R-:W2:Y:S01]  /*1f80*/  LDC.64 R4, c[0x0][0xb18] ;  /* 0x0002c600ff047b82 */ /* 0x000ea20000000a00 */
[----:B------:R-:W-:-:S07]  /*1f90*/  ISETP.NE.AND P3, PT, R129, 0x1, PT ;  /* 0x000000018100780c */ /* 0x000fce0003f65270 */
[----:B------:R-:W1:Y:S08]  /*1fa0*/  LDC.64 R6, c[0x0][0xb10] ;  /* 0x0002c400ff067b82 */ /* 0x000e700000000a00 */
[----:B------:R-:W3:Y:S08]  /*1fb0*/  LDC R16, c[0x0][0xb20] ;  /* 0x0002c800ff107b82 */ /* 0x000ef00000000800 */
[----:B------:R-:W4:Y:S01]  /*1fc0*/  LDC R17, c[0x0][0xb0c] ;  /* 0x0002c300ff117b82 */ /* 0x000f220000000800 */
[----:B--2---:R-:W-:Y:S01]  /*1fd0*/  IMAD.HI.U32 R19, R0, R5, RZ ;  /* 0x0000000500137227 */ /* 0x004fe200078e00ff */
[----:B------:R-:W-:-:S03]  /*1fe0*/  ISETP.NE.AND P0, PT, R4, 0x1, PT ;  /* 0x000000010400780c */ /* 0x000fc60003f05270 */
[----:B------:R-:W-:-:S03]  /*1ff0*/  IMAD.HI.U32 R5, R9, R5, RZ ;  /* 0x0000000509057227 */ /* 0x000fc600078e00ff */
[----:B------:R-:W2:Y:S01]  /*2000*/  LDC.64 R2, c[0x0][0xb28] ;  /* 0x0002ca00ff027b82 */ /* 0x000ea20000000a00 */
[----:B-1----:R-:W-:-:S04]  /*2010*/  IMAD.HI.U32 R20, R8, R6, RZ ;  /* 0x0000000608147227 */ /* 0x002fc800078e00ff */
[----:B------:R-:W-:Y:S01]  /*2020*/  IMAD.HI.U32 R21, R10, R6, RZ ;  /* 0x000000060a157227 */ /* 0x000fe200078e00ff */
[----:B------:R-:W-:Y:S02]  /*2030*/  SHF.R.U32.HI R20, RZ, R7, R20 ;  /* 0x00000007ff147219 */ /* 0x000fe40000011614 */
[-C--:B---3--:R-:W-:Y:S02]  /*2040*/  SHF.R.U32.HI R19, RZ, R16.reuse, R19 ;  /* 0x00000010ff137219 */ /* 0x088fe40000011613 */
[----:B------:R-:W-:Y:S02]  /*2050*/  SHF.R.U32.HI R5, RZ, R16, R5 ;  /* 0x00000010ff057219 */ /* 0x000fe40000011605 */
[----:B------:R-:W-:Y:S02]  /*2060*/  SEL R19, R0, R19, !P0 ;  /* 0x0000001300137207 */ /* 0x000fe40004000000 */
[----:B------:R-:W-:Y:S02]  /*2070*/  SHF.R.U32.HI R21, RZ, R7, R21 ;  /* 0x00000007ff157219 */ /* 0x000fe40000011615 */
[----:B----4-:R-:W-:-:S02]  /*2080*/  ISETP.NE.AND P1, PT, R17, 0x1, PT ;  /* 0x000000011100780c */ /* 0x010fc40003f25270 */
[----:B------:R-:W-:Y:S02]  /*2090*/  SEL R5, R9, R5, !P0 ;  /* 0x0000000509057207 */ /* 0x000fe40004000000 */
[----:B------:R-:W-:Y:S02]  /*20a0*/  SEL R20, R8, R20, !P1 ;  /* 0x0000001408147207 */ /* 0x000fe40004800000 */
[----:B------:R-:W-:Y:S01]  /*20b0*/  SEL R21, R10, R21, !P1 ;  /* 0x000000150a157207 */ /* 0x000fe20004800000 */
[----:B--2---:R-:W-:-:S04]  /*20c0*/  IMAD.HI.U32 R18, R19, R2, RZ ;  /* 0x0000000213127227 */ /* 0x004fc800078e00ff */
        /* <DEDUP_REMOVED lines=10> */
[----:B------:R-:W-:-:S04]  /*2170*/  @!P0 IMAD.HI.U32 R7, R21, R2, RZ ;  /* 0x0000000215078227 */ /* 0x000fc800078e00ff */
[----:B------:R-:W-:Y:S01]  /*2180*/  IMAD.MOV R2, RZ, RZ, -R6 ;  /* 0x000000ffff027224 */ /* 0x000fe200078e0a06 */
[----:B------:R-:W-:Y:S02]  /*2190*/  @!P0 SHF.R.U32.HI R3, RZ, R3, R7 ;  /* 0x00000003ff038219 */ /* 0x000fe40000011607 */
[----:B------:R-:W-:Y:S01]  /*21a0*/  IADD3 R7, PT, PT, -R5, RZ, RZ ;  /* 0x000000ff05077210 */ /* 0x000fe20007ffe1ff */
[----:B------:R-:W-:Y:S01]  /*21b0*/  IMAD R2, R129, R2, R5 ;  /* 0x0000000281027224 */ /* 0x000fe200078e0205 */
        /* <DEDUP_REMOVED lines=10> */
.L_x_34:
[----:B------:R-:W1:Y:S02]  /*2260*/  LDCU UR8, c[0x0][0xb30] ;  /* 0x00016600ff0877ac */ /* 0x000e640008000800 */
[----:B-1----:R-:W-:-:S09]  /*2270*/  UISETP.NE.AND UP0, UPT, UR8, 0x1, UPT ;  /* 0x000000010800788c */ /* 0x002fd2000bf05270 */
[----:B------:R-:W-:Y:S05]  /*2280*/  BRA.U UP0, `(.L_x_35) ;  /* 0x0000000100407547 */ /* 0x000fea000b800000 */
[----:B------:R-:W1:Y:S08]  /*2290*/  LDC.64 R4, c[0x0][0xb10] ;  /* 0x0002c400ff047b82 */ /* 0x000e700000000a00 */
[----:B------:R-:W3:Y:S08]  /*22a0*/  LDC.64 R2, c[0x0][0xb18] ;  /* 0x0002c600ff027b82 */ /* 0x000ef00000000a00 */
[----:B------:R-:W4:Y:S08]  /*22b0*/  LDC R6, c[0x0][0xb20] ;  /* 0x0002c800ff067b82 */ /* 0x000f300000000800 */
[----:B------:R-:W2:Y:S01]  /*22c0*/  LDC R7, c[0x0][0xb0c] ;  /* 0x0002c300ff077b82 */ /* 0x000ea20000000800 */
[----:B-1----:R-:W-:-:S05]  /*22d0*/  IMAD.HI.U32 R4, R10, R4, RZ ;  /* 0x000000040a047227 */ /* 0x002fca00078e00ff */
[----:B------:R-:W-:Y:S01]  /*22e0*/  SHF.R.U32.HI R4, RZ, R5, R4 ;  /* 0x00000005ff047219 */ /* 0x000fe20000011604 */
[----:B---3--:R-:W-:Y:S01]  /*22f0*/  IMAD.HI.U32 R3, R9, R3, RZ ;  /* 0x0000000309037227 */ /* 0x008fe200078e00ff */
[----:B------:R-:W-:-:S04]  /*2300*/  ISETP.NE.AND P0, PT, R2, 0x1, PT ;  /* 0x000000010200780c */ /* 0x000fc80003f05270 */
[----:B----4-:R-:W-:-:S04]  /*2310*/  SHF.R.U32.HI R3, RZ, R6, R3 ;  /* 0x00000006ff037219 */ /* 0x010fc80000011603 */
[----:B------:R-:W-:Y:S02]  /*2320*/  SEL R3, R9, R3, !P0 ;  /* 0x0000000309037207 */ /* 0x000fe40004000000 */
[----:B--2---:R-:W-:-:S04]  /*2330*/  ISETP.NE.AND P1, PT, R7, 0x1, PT ;  /* 0x000000010700780c */ /* 0x004fc80003f25270 */
[----:B------:R-:W-:-:S05]  /*2340*/  SEL R4, R10, R4, !P1 ;  /* 0x000000040a047207 */ /* 0x000fca0004800000 */
[----:B------:R-:W-:Y:S02]  /*2350*/  IMAD.IADD R5, R3, 0x1, -R4 ;  /* 0x0000000103057824 */ /* 0x000fe400078e0a04 */
[----:B------:R-:W-:Y:S02]  /*2360*/  IMAD.IADD R3, R4, 0x1, -R3 ;  /* 0x0000000104037824 */ /* 0x000fe400078e0a03 */
[----:B------:R-:W-:Y:S02]  /*2370*/  IMAD R10, R5, R7, R10 ;  /* 0x00000007050a7224 */ /* 0x000fe400078e020a */
[----:B------:R-:W-:-:S07]  /*2380*/  IMAD R9, R3, R2, R9 ;  /* 0x0000000203097224 */ /* 0x000fce00078e0209 */
.L_x_35:
[----:B------:R-:W-:Y:S01]  /*2390*/  VIADD R14, R14, 0x1 ;  /* 0x000000010e0e7836 */ /* 0x000fe20000000000 */
[----:B------:R-:W-:Y:S01]  /*23a0*/  UPLOP3.LUT UP3, UPT, UPT, UPT, UPT, 0x80, 0x8 ;  /* 0x000000000008789c */ /* 0x000fe20003f6f070 */
[----:B------:R-:W-:Y:S02]  /*23b0*/  IMAD.IADD R236, R10, 0x1, R234 ;  /* 0x000000010aec7824 */ /* 0x000fe400078e02ea */
[----:B------:R-:W-:Y:S01]  /*23c0*/  IMAD.IADD R235, R9, 0x1, R223 ;  /* 0x0000000109eb7824 */ /* 0x000fe200078e02df */
[----:B------:R-:W-:-:S04]  /*23d0*/  ISETP.NE.AND P0, PT, R14, 0x2, PT ;  /* 0x000000020e00780c */ /* 0x000fc80003f05270 */
[----:B------:R-:W-:Y:S02]  /*23e0*/  SEL R2, RZ, 0x1, P0 ;  /* 0x00000001ff027807 */ /* 0x000fe40000000000 */
[----:B------:R-:W-:Y:S02]  /*23f0*/  SEL R14, R14, RZ, P0 ;  /* 0x000000ff0e0e7207 */ /* 0x000fe40000000000 */
[----:B------:R-:W-:Y:S01]  /*2400*/  LOP3.LUT R13, R13, R2, RZ, 0x3c, !PT ;  /* 0x000000020d0d7212 */ /* 0x000fe200078e3cff */
[----:B------:R-:W-:Y:S06]  /*2410*/  @P2 BRA `(.L_x_36) ;  /* 0xfffffff000942947 */ /* 0x000fec000383ffff */
[----:B------:R-:W-:Y:S01]  /*2420*/  UIADD3 UR4, UPT, UPT, UR4, 0x88, URZ ;  /* 0x0000008804047890 */ /* 0x000fe2000fffe0ff */
[----:B------:R-:W-:-:S03]  /*2430*/  SHF.L.U32 R2, R15, 0x1f, RZ ;  /* 0x0000001f0f027819 */ /* 0x000fc600000006ff */
[----:B------:R-:W-:-:S09]  /*2440*/  ULEA UR5, UR6, UR4, 0x3 ;  /* 0x0000000406057291 */ /* 0x000fd2000f8e18ff */
[----:B------:R-:W1:Y:S02]  /*2450*/  SYNCS.PHASECHK.TRANS64.TRYWAIT P0, [UR5], R2 ;  /* 0x00000002ff0075a7 */ /* 0x000e640008001105 */
[----:B-1----:R-:W-:Y:S05]  /*2460*/  @!P0 BRA `(.L_x_37) ;  /* 0x000000b000a88947 */ /* 0x002fea0003800000 */
.L_x_307:
[----:B------:R-:W-:-:S04]  /*2470*/  UIADD3 UR6, UPT, UPT, UR6, 0x1, URZ ;  /* 0x0000000106067890 */ /* 0x000fc8000fffe0ff */
[----:B------:R-:W-:-:S04]  /*2480*/  UISETP.NE.AND UP0, UPT, UR6, 0x11, UPT ;  /* 0x000000110600788c */ /* 0x000fc8000bf05270 */
[----:B------:R-:W-:Y:S02]  /*2490*/  USEL UR7, URZ, 0x1, UP0 ;  /* 0x00000001ff077887 */ /* 0x000fe40008000000 */
[----:B------:R-:W-:-:S04]  /*24a0*/  USEL UR6, UR6, URZ, UP0 ;  /* 0x000000ff06067287 */ /* 0x000fc80008000000 */
[----:B------:R-:W-:Y:S01]  /*24b0*/  ULEA UR5, UR6, UR4, 0x3 ;  /* 0x0000000406057291 */ /* 0x000fe2000f8e18ff */
[----:B-1----:R-:W-:-:S04]  /*24c0*/  LOP3.LUT R2, R15, UR7, RZ, 0x3c, !PT ;  /* 0x000000070f027c12 */ /* 0x002fc8000f8e3cff */
[----:B------:R-:W-:-:S04]  /*24d0*/  SHF.L.U32 R3, R2, 0x1f, RZ ;  /* 0x0000001f02037819 */ /* 0x000fc800000006ff */
[----:B------:R-:W1:Y:S02]  /*24e0*/  SYNCS.PHASECHK.TRANS64.TRYWAIT P0, [UR5], R3 ;  /* 0x00000003ff0075a7 */ /* 0x000e640008001105 */
[----:B-1----:R-:W-:Y:S05]  /*24f0*/  @!P0 BRA `(.L_x_38) ;  /* 0x000000b0009c8947 */ /* 0x002fea0003800000 */
.L_x_309:
[----:B------:R-:W-:-:S04]  /*2500*/  UIADD3 UR6, UPT, UPT, UR6, 0x1, URZ ;  /* 0x0000000106067890 */ /* 0x000fc8000fffe0ff */
[----:B------:R-:W-:-:S04]  /*2510*/  UISETP.NE.AND UP0, UPT, UR6, 0x11, UPT ;  /* 0x000000110600788c */ /* 0x000fc8000bf05270 */
[----:B------:R-:W-:Y:S02]  /*2520*/  USEL UR7, URZ, 0x1, UP0 ;  /* 0x00000001ff077887 */ /* 0x000fe40008000000 */
[----:B------:R-:W-:-:S04]  /*2530*/  USEL UR6, UR6, URZ, UP0 ;  /* 0x000000ff06067287 */ /* 0x000fc80008000000 */
[----:B------:R-:W-:Y:S01]  /*2540*/  ULEA UR5, UR6, UR4, 0x3 ;  /* 0x0000000406057291 */ /* 0x000fe2000f8e18ff */
[----:B------:R-:W-:-:S04]  /*2550*/  LOP3.LUT R2, R2, UR7, RZ, 0x3c, !PT ;  /* 0x0000000702027c12 */ /* 0x000fc8000f8e3cff */
[----:B-1----:R-:W-:-:S04]  /*2560*/  SHF.L.U32 R3, R2, 0x1f, RZ ;  /* 0x0000001f02037819 */ /* 0x002fc800000006ff */
[----:B------:R-:W1:Y:S02]  /*2570*/  SYNCS.PHASECHK.TRANS64.TRYWAIT P0, [UR5], R3 ;  /* 0x00000003ff0075a7 */ /* 0x000e640008001105 */
[----:B-1----:R-:W-:Y:S05]  /*2580*/  @!P0 BRA `(.L_x_39) ;  /* 0x000000b000908947 */ /* 0x002fea0003800000 */
.L_x_311:
        /* <DEDUP_REMOVED lines=9> */
.L_x_313:
        /* <DEDUP_REMOVED lines=9> */
.L_x_315:
        /* <DEDUP_REMOVED lines=9> */
.L_x_317:
        /* <DEDUP_REMOVED lines=9> */
.L_x_319:
        /* <DEDUP_REMOVED lines=9> */
.L_x_321:
        /* <DEDUP_REMOVED lines=9> */
.L_x_323:
        /* <DEDUP_REMOVED lines=9> */
.L_x_325:
        /* <DEDUP_REMOVED lines=9> */
.L_x_327:
        /* <DEDUP_REMOVED lines=9> */
.L_x_329:
        /* <DEDUP_REMOVED lines=9> */
.L_x_331:
        /* <DEDUP_REMOVED lines=9> */
.L_x_333:
        /* <DEDUP_REMOVED lines=9> */
.L_x_335:
        /* <DEDUP_REMOVED lines=9> */
.L_x_337:
[----:B------:R-:W-:-:S04]  /*2ce0*/  UIADD3 UR6, UPT, UPT, UR6, 0x1, URZ ;  /* 0x0000000106067890 */ /* 0x000fc8000fffe0ff */
[----:B------:R-:W-:-:S04]  /*2cf0*/  UISETP.NE.AND UP0, UPT, UR6, 0x11, UPT ;  /* 0x000000110600788c */ /* 0x000fc8000bf05270 */
[----:B------:R-:W-:Y:S02]  /*2d00*/  USEL UR5, URZ, 0x1, UP0 ;  /* 0x00000001ff057887 */ /* 0x000fe40008000000 */
[----:B------:R-:W-:-:S04]  /*2d10*/  USEL UR6, UR6, URZ, UP0 ;  /* 0x000000ff06067287 */ /* 0x000fc80008000000 */
[----:B------:R-:W-:Y:S01]  /*2d20*/  ULEA UR6, UR6, UR4, 0x3 ;  /* 0x0000000406067291 */ /* 0x000fe2000f8e18ff */
[----:B------:R-:W-:-:S04]  /*2d30*/  LOP3.LUT R2, R2, UR5, RZ, 0x3c, !PT ;  /* 0x0000000502027c12 */ /* 0x000fc8000f8e3cff */
[----:B------:R-:W-:Y:S01]  /*2d40*/  SHF.L.U32 R2, R2, 0x1f, RZ ;  /* 0x0000001f02027819 */ /* 0x000fe200000006ff */
[----:B-12---:R-:W-:-:S07]  /*2d50*/  IMAD.U32 R0, RZ, RZ, UR6 ;  /* 0x00000006ff007e24 */ /* 0x006fce000f8e00ff */
.L_x_53:
[----:B-1----:R1:W2:Y:S02]  /*2d60*/  SYNCS.PHASECHK.TRANS64.TRYWAIT P0, [R0+URZ], R2 ;  /* 0x00000002000075a7 */ /* 0x0022a400080011ff */
[----:B--2---:R-:W-:Y:S05]  /*2d70*/  @!P0 NANOSLEEP.SYNCS 0x989680 ;  /* 0x009896800000895d */ /* 0x004fea0003900000 */
[----:B------:R-:W2:Y:S02]  /*2d80*/  @!P0 SYNCS.PHASECHK.TRANS64 P0, [R0+URZ], R2 ;  /* 0x00000002000085a7 */ /* 0x000ea400080010ff */
[----:B--2---:R-:W-:Y:S05]  /*2d90*/  @P0 EXIT ;  /* 0x000000000000094d */ /* 0x004fea0003800000 */
[----:B------:R-:W-:Y:S05]  /*2da0*/  BRA `(.L_x_53) ;  /* 0xfffffffc00ec7947 */ /* 0x000fea000383ffff */
.L_x_18:
[----:B------:R-:W-:-:S04]  /*2db0*/  UISETP.NE.AND UP0, UPT, UR37, URZ, UPT ;  /* 0x000000ff2500728c */ /* 0x000fc8000bf05270 */
[----:B------:R-:W-:-:S09]  /*2dc0*/  UISETP.NE.OR UP0, UPT, UR8, 0x1, UP0 ;  /* 0x000000010800788c */ /* 0x000fd20008705670 */
[----:B------:R-:W-:Y:S05]  /*2dd0*/  BRA.U UP0, `(.L_x_54) ;  /* 0x0000000500487547 */ /* 0x000fea000b800000 */
[----:B------:R-:W-:Y:S01]  /*2de0*/  ISETP.NE.AND P2, PT, R2, RZ, PT ;  /* 0x000000ff0200720c */ /* 0x000fe20003f45270 */
[----:B------:R-:W-:Y:S01]  /*2df0*/  IMAD.MOV.U32 R12, RZ, RZ, 0x1 ;  /* 0x00000001ff0c7424 */ /* 0x000fe200078e00ff */
[----:B------:R-:W-:Y:S02]  /*2e00*/  CS2R R10, SRZ ;  /* 0x00000000000a7805 */ /* 0x000fe4000001ff00 */
[----:B------:R-:W-:Y:S01]  /*2e10*/  CS2R R8, SRZ ;  /* 0x0000000000087805 */ /* 0x000fe2000001ff00 */
[----:B------:R-:W-:Y:S01]  /*2e20*/  UMOV UR4, 0x400 ;  /* 0x0000040000047882 */ /* 0x000fe20000000000 */
[----:B------:R-:W-:Y:S01]  /*2e30*/  UMOV UR6, URZ ;  /* 0x000000ff00067c82 */ /* 0x000fe20008000000 */
[----:B------:R-:W-:-:S12]  /*2e40*/  ULEA UR37, UR37, UR4, 0x18 ;  /* 0x0000000425257291 */ /* 0x000fd8000f8ec0ff */
.L_x_58:
[----:B------:R-:W-:Y:S02]  /*2e50*/  LEA R0, R8, UR37, 0x3 ;  /* 0x0000002508007c11 */ /* 0x000fe4000f8e18ff */
[----:B------:R-:W-:-:S03]  /*2e60*/  SHF.L.U32 R4, R9, 0x1f, RZ ;  /* 0x0000001f09047819 */ /* 0x000fc600000006ff */
[----:B------:R-:W-:Y:S01]  /*2e70*/  VIADD R5, R0, 0x1a0 ;  /* 0x000001a000057836 */ /* 0x000fe20000000000 */
[----:B------:R-:W1:Y:S02]  /*2e80*/  SYNCS.PHASECHK.TRANS64.TRYWAIT P0, [R0+URZ+0x190], R4 ;  /* 0x00019004000075a7 */ /* 0x000e6400080011ff */
[----:B-1----:R-:W-:Y:S05]  /*2e90*/  @!P0 BRA `(.L_x_55) ;  /* 0x000000ac009c8947 */ /* 0x002fea0003800000 */
.L_x_338:
[----:B------:R-:W-:Y:S01]  /*2ea0*/  ULEA UR5, UR6, UR37, 0x3 ;  /* 0x0000002506057291 */ /* 0x000fe2000f8e18ff */
[----:B-1----:R-:W-:Y:S01]  /*2eb0*/  PRMT R0, RZ, 0x654, R5 ;  /* 0x00000654ff007816 */ /* 0x002fe20000000005 */
[----:B------:R-:W-:Y:S01]  /*2ec0*/  @!P2 IMAD.MOV.U32 R4, RZ, RZ, 0x10 ;  /* 0x00000010ff04a424 */ /* 0x000fe200078e00ff */
[----:B------:R-:W-:Y:S01]  /*2ed0*/  SHF.L.U32 R5, R12, 0x1f, RZ ;  /* 0x0000001f0c057819 */ /* 0x000fe200000006ff */
[----:B------:R-:W-:Y:S01]  /*2ee0*/  UIADD3 UR4, UPT, UPT, UR5, 0x130, URZ ;  /* 0x0000013005047890 */ /* 0x000fe2000fffe0ff */
[----:B------:R1:W-:Y:S05]  /*2ef0*/  SYNCS.ARRIVE.TRANS64.RED.A1T0 RZ, [R0+URZ], RZ ;  /* 0x000000ff00ff79a7 */ /* 0x0003ea00081004ff */
[----:B------:R-:W-:Y:S01]  /*2f00*/  IMAD.U32 R6, RZ, RZ, UR4 ;  /* 0x00000004ff067e24 */ /* 0x000fe2000f8e00ff */
[----:B------:R-:W2:Y:S04]  /*2f10*/  SYNCS.PHASECHK.TRANS64.TRYWAIT P0, [UR5+0x140], R5 ;  /* 0x00014005ff0075a7 */ /* 0x000ea80008001105 */
[----:B------:R-:W-:Y:S01]  /*2f20*/  PRMT R6, R2, 0x654, R6 ;  /* 0x0000065402067816 */ /* 0x000fe20000000006 */
[----:B-12---:R-:W-:Y:S06]  /*2f30*/  @!P0 BRA `(.L_x_56) ;  /* 0x000000ac00888947 */ /* 0x006fec0003800000 */
.L_x_340:
[----:B------:R-:W-:Y:S01]  /*2f40*/  ULEA UR4, UR6, UR37, 0x4 ;  /* 0x0000002506047291 */ /* 0x000fe2000f8e20ff */
[----:B------:R-:W-:Y:S01]  /*2f50*/  SEL R3, R6, R3, !P2 ;  /* 0x0000000306037207 */ /* 0x000fe20005000000 */
[----:B------:R-:W-:Y:S01]  /*2f60*/  UIADD3 UR5, UPT, UPT, UR5, 0x130, URZ ;  /* 0x0000013005057890 */ /* 0x000fe2000fffe0ff */
[----:B-1----:R-:W-:Y:S01]  /*2f70*/  LEA R0, R11, UR37, 0x3 ;  /* 0x000000250b007c11 */ /* 0x002fe2000f8e18ff */
[----:B------:R-:W-:Y:S01]  /*2f80*/  UIADD3 UR4, UPT, UPT, UR4, 0x1c0, URZ ;  /* 0x000001c004047890 */ /* 0x000fe2000fffe0ff */
[----:B------:R1:W-:Y:S01]  /*2f90*/  @!P2 SYNCS.ARRIVE.TRANS64.RED RZ, [R3+URZ], R4 ;  /* 0x0000000403ffa9a7 */ /* 0x0003e200080004ff */
[----:B------:R-:W-:Y:S01]  /*2fa0*/  UIADD3 UR6, UPT, UPT, UR6, 0x1, URZ ;  /* 0x0000000106067890 */ /* 0x000fe2000fffe0ff */
[----:B------:R-:W-:-:S03]  /*2fb0*/  VIADD R8, R8, 0x1 ;  /* 0x0000000108087836 */ /* 0x000fc60000000000 */
[----:B------:R-:W-:Y:S02]  /*2fc0*/  UISETP.NE.AND UP0, UPT, UR6, 0x2, UPT ;  /* 0x000000020600788c */ /* 0x000fe4000bf05270 */
[----:B------:R-:W-:Y:S01]  /*2fd0*/  ISETP.NE.AND P0, PT, R8, 0x2, PT ;  /* 0x000000020800780c */ /* 0x000fe20003f05270 */
[----:B------:R-:W-:Y:S06]  /*2fe0*/  UGETNEXTWORKID.BROADCAST [UR4], [UR5] ;  /* 0x00000000040073ca */ /* 0x000fec0008000100 */
[----:B------:R-:W-:Y:S02]  /*2ff0*/  USEL UR4, URZ, 0x1, UP0 ;  /* 0x00000001ff047887 */ /* 0x000fe40008000000 */
[----:B------:R-:W-:-:S04]  /*3000*/  USEL UR6, UR6, URZ, UP0 ;  /* 0x000000ff06067287 */ /* 0x000fc80008000000 */
[----:B------:R-:W-:Y:S02]  /*3010*/  LOP3.LUT R12, R12, UR4, RZ, 0x3c, !PT ;  /* 0x000000040c0c7c12 */ /* 0x000fe4000f8e3cff */
[----:B-1----:R-:W-:-:S04]  /*3020*/  SHF.L.U32 R4, R10, 0x1f, RZ ;  /* 0x0000001f0a047819 */ /* 0x002fc800000006ff */
[----:B------:R-:W1:Y:S02]  /*3030*/  SYNCS.PHASECHK.TRANS64.TRYWAIT P1, [R0+URZ+0x130], R4 ;  /* 0x00013004000075a7 */ /* 0x000e6400080211ff */
[----:B-1----:R-:W-:Y:S05]  /*3040*/  @!P1 BRA `(.L_x_57) ;  /* 0x000000ac005c9947 */ /* 0x002fea0003800000 */
.L_x_341:
[C---:B-1----:R-:W-:Y:S01]  /*3050*/  LEA R4, R11.reuse, UR37, 0x4 ;  /* 0x000000250b047c11 */ /* 0x042fe2000f8e20ff */
[----:B------:R-:W-:Y:S01]  /*3060*/  VIADD R0, R0, 0x140 ;  /* 0x0000014000007836 */ /* 0x000fe20000000000 */
[----:B------:R-:W-:Y:S01]  /*3070*/  SEL R8, R8, RZ, P0 ;  /* 0x000000ff08087207 */ /* 0x000fe20000000000 */
[----:B------:R-:W-:-:S03]  /*3080*/  VIADD R11, R11, 0x1 ;  /* 0x000000010b0b7836 */ /* 0x000fc60000000000 */
[----:B------:R-:W1:Y:S01]  /*3090*/  LDS.128 R4, [R4+0x1c0] ;  /* 0x0001c00004047984 */ /* 0x000e620000000c00 */
[----:B------:R-:W-:Y:S02]  /*30a0*/  PRMT R0, RZ, 0x654, R0 ;  /* 0x00000654ff007816 */ /* 0x000fe40000000000 */
[C---:B------:R-:W-:Y:S01]  /*30b0*/  ISETP.NE.AND P1, PT, R11.reuse, 0x2, PT ;  /* 0x000000020b00780c */ /* 0x040fe20003f25270 */
[----:B------:R-:W-:Y:S01]  /*30c0*/  @!PT LDS RZ, [RZ] ;  /* 0x00000000fffff984 */ /* 0x000fe20000000800 */
[----:B------:R-:W-:Y:S01]  /*30d0*/  @!PT LDS RZ, [RZ] ;  /* 0x00000000fffff984 */ /* 0x000fe20000000800 */
[----:B------:R-:W-:Y:S01]  /*30e0*/  @!PT LDS RZ, [RZ] ;  /* 0x00000000fffff984 */ /* 0x000fe20000000800 */
[----:B------:R-:W-:Y:S01]  /*30f0*/  @!PT LDS RZ, [RZ] ;  /* 0x00000000fffff984 */ /* 0x000fe20000000800 */
[----:B------:R2:W-:Y:S06]  /*3100*/  MEMBAR.ALL.CTA ;  /* 0x0000000000007992 */ /* 0x0005ec0000008000 */
[----:B--2---:R-:W2:Y:S01]  /*3110*/  FENCE.VIEW.ASYNC.S ;  /* 0x00000000000073c6 */ /* 0x004ea20000000000 */
[----:B------:R-:W-:Y:S01]  /*3120*/  SEL R11, R11, RZ, P1 ;  /* 0x000000ff0b0b7207 */ /* 0x000fe20000800000 */
[----:B--2---:R2:W-:Y:S01]  /*3130*/  SYNCS.ARRIVE.TRANS64.RED.A1T0 RZ, [R0+URZ], RZ ;  /* 0x000000ff00ff79a7 */ /* 0x0045e200081004ff */
[----:B-1----:R-:W-:-:S02]  /*3140*/  LOP3.LUT P3, RZ, R6, 0x1, RZ, 0xc0, !PT ;  /* 0x0000000106ff7812 */ /* 0x002fc4000786c0ff */
[----:B------:R-:W-:-:S04]  /*3150*/  SEL R4, RZ, 0x1, P1 ;  /* 0x00000001ff047807 */ /* 0x000fc80000800000 */
[----:B------:R-:W-:Y:S02]  /*3160*/  LOP3.LUT R10, R10, R4, RZ, 0x3c, !PT ;  /* 0x000000040a0a7212 */ /* 0x000fe400078e3cff */
[----:B--2---:R-:W-:-:S04]  /*3170*/  SEL R0, RZ, 0x1, P0 ;  /* 0x00000001ff007807 */ /* 0x004fc80000000000 */
[----:B------:R-:W-:Y:S01]  /*3180*/  LOP3.LUT R9, R9, R0, RZ, 0x3c, !PT ;  /* 0x0000000009097212 */ /* 0x000fe200078e3cff */
[----:B------:R-:W-:Y:S06]  /*3190*/  @P3 BRA `(.L_x_58) ;  /* 0xfffffffc002c3947 */ /* 0x000fec000383ffff */
[----:B------:R-:W-:Y:S01]  /*31a0*/  ULEA UR5, UR6, UR37, 0x3 ;  /* 0x0000002506057291 */ /* 0x000fe2000f8e18ff */
[----:B------:R-:W-:-:S08]  /*31b0*/  SHF.L.U32 R2, R12, 0x1f, RZ ;  /* 0x0000001f0c027819 */ /* 0x000fd000000006ff */
[----:B------:R-:W1:Y:S02]  /*31c0*/  SYNCS.PHASECHK.TRANS64 P0, [UR5+0x140], R2 ;  /* 0x00014002ff0075a7 */ /* 0x000e640008001005 */
[----:B-1----:R-:W-:Y:S05]  /*31d0*/  @P0 BRA `(.L_x_59) ;  /* 0x0000000000080947 */ /* 0x002fea0003800000 */
[----:B------:R-:W1:Y:S02]  /*31e0*/  SYNCS.PHASECHK.TRANS64.TRYWAIT P0, [UR5+0x140], R2 ;  /* 0x00014002ff0075a7 */ /* 0x000e640008001105 */
[----:B-1----:R-:W-:Y:S05]  /*31f0*/  @!P0 BRA `(.L_x_60) ;  /* 0x000000ac00048947 */ /* 0x002fea0003800000 */
.L_x_59:
[----:B------:R-:W-:-:S04]  /*3200*/  UIADD3 UR4, UPT, UPT, UR6, 0x1, URZ ;  /* 0x0000000106047890 */ /* 0x000fc8000fffe0ff */
[----:B------:R-:W-:-:S04]  /*3210*/  UISETP.NE.AND UP0, UPT, UR4, 0x2, UPT ;  /* 0x000000020400788c */ /* 0x000fc8000bf05270 */
[----:B------:R-:W-:Y:S02]  /*3220*/  USEL UR7, URZ, 0x1, UP0 ;  /* 0x00000001ff077887 */ /* 0x000fe40008000000 */
[----:B------:R-:W-:-:S04]  /*3230*/  USEL UR4, UR4, URZ, UP0 ;  /* 0x000000ff04047287 */ /* 0x000fc80008000000 */
[----:B------:R-:W-:Y:S01]  /*3240*/  ULEA UR4, UR4, UR37, 0x3 ;  /* 0x0000002504047291 */ /* 0x000fe2000f8e18ff */
[----:B-1----:R-:W-:-:S04]  /*3250*/  LOP3.LUT R2, R12, UR7, RZ, 0x3c, !PT ;  /* 0x000000070c027c12 */ /* 0x002fc8000f8e3cff */
[----:B------:R-:W-:-:S04]  /*3260*/  SHF.L.U32 R0, R2, 0x1f, RZ ;  /* 0x0000001f02007819 */ /* 0x000fc800000006ff */
[----:B------:R-:W1:Y:S02]  /*3270*/  SYNCS.PHASECHK.TRANS64 P0, [UR4+0x140], R0 ;  /* 0x00014000ff0075a7 */ /* 0x000e640008001004 */
[----:B-1----:R-:W-:Y:S05]  /*3280*/  @P0 EXIT ;  /* 0x000000000000094d */ /* 0x002fea0003800000 */
[----:B------:R-:W-:Y:S02]  /*3290*/  SHF.L.U32 R2, R2, 0x1f, RZ ;  /* 0x0000001f02027819 */ /* 0x000fe400000006ff */
[----:B------:R-:W-:-:S07]  /*32a0*/  MOV R0, UR4 ;  /* 0x0000000400007c02 */ /* 0x000fce0008000f00 */
.L_x_61:
[----:B-1----:R1:W2:Y:S02]  /*32b0*/  SYNCS.PHASECHK.TRANS64.TRYWAIT P0, [R0+URZ+0x140], R2 ;  /* 0x00014002000075a7 */ /* 0x0022a400080011ff */
[----:B--2---:R-:W-:Y:S05]  /*32c0*/  @!P0 NANOSLEEP.SYNCS 0x989680 ;  /* 0x009896800000895d */ /* 0x004fea0003900000 */
[----:B------:R-:W2:Y:S02]  /*32d0*/  @!P0 SYNCS.PHASECHK.TRANS64 P0, [R0+URZ+0x140], R2 ;  /* 0x00014002000085a7 */ /* 0x000ea400080010ff */
[----:B--2---:R-:W-:Y:S05]  /*32e0*/  @P0 EXIT ;  /* 0x000000000000094d */ /* 0x004fea0003800000 */
[----:B------:R-:W-:Y:S05]  /*32f0*/  BRA `(.L_x_61) ;  /* 0xfffffffc00ec7947 */ /* 0x000fea000383ffff */
.L_x_54:
[----:B------:R-:W-:-:S09]  /*3300*/  UISETP.NE.AND UP0, UPT, UR8, URZ, UPT ;  /* 0x000000ff0800728c */ /* 0x000fd2000bf05270 */
[----:B------:R-:W-:Y:S05]  /*3310*/  BRA.U UP0, `(.L_x_62) ;  /* 0x0000000d007c7547 */ /* 0x000fea000b800000 */
[----:B------:R-:W-:Y:S01]  /*3320*/  UMOV UR4, 0x40 ;  /* 0x0000004000047882 */ /* 0x000fe20000000000 */
[----:B------:R-:W-:Y:S01]  /*3330*/  NOP ;  /* 0x0000000000007918 */ /* 0x000fe20000000000 */
[----:B------:R-:W-:Y:S01]  /*3340*/  ULEA UR4, UR37, UR4, 0x18 ;  /* 0x0000000425047291 */ /* 0x000fe2000f8ec0ff */
[----:B------:R-:W-:Y:S02]  /*3350*/  UMOV UR5, 0x400 ;  /* 0x0000040000057882 */ /* 0x000fe40000000000 */
[----:B------:R-:W-:-:S06]  /*3360*/  ULEA UR37, UR37, UR5, 0x18 ;  /* 0x0000000525257291 */ /* 0x000fcc000f8ec0ff */
[----:B------:R-:W1:Y:S02]  /*3370*/  LDS.U8 R0, [UR4+0x1c] ;  /* 0x00001c04ff007984 */ /* 0x000e640008000000 */
[----:B-1----:R-:W-:-:S13]  /*3380*/  ISETP.NE.AND P0, PT, R0, RZ, PT ;  /* 0x000000ff0000720c */ /* 0x002fda0003f05270 */
[----:B------:R-:W-:Y:S05]  /*3390*/  @P0 BRA `(.L_x_63) ;  /* 0x0000000000580947 */ /* 0x000fea0003800000 */
[----:B------:R-:W-:-:S13]  /*33a0*/  ELECT P0, URZ, PT ;  /* 0x0000000000ff782f */ /* 0x000fda0003800000 */
[----:B------:R-:W-:Y:S05]  /*33b0*/  @!P0 BRA `(.L_x_64) ;  /* 0x0000000000608947 */ /* 0x000fea0003800000 */
[----:B------:R-:W-:Y:S01]  /*33c0*/  UMOV UR5, 0x10 ;  /* 0x0000001000057882 */ /* 0x000fe20000000000 */
[----:B------:R-:W-:Y:S01]  /*33d0*/  HFMA2 R0, -RZ, RZ, 0, 5.9604644775390625e-08 ;  /* 0x00000001ff007431 */ /* 0x000fe200000001ff */
[----:B------:R-:W-:-:S03]  /*33e0*/  MOV R2, 0xffff ;  /* 0x0000ffff00027802 */ /* 0x000fc60000000f00 */
[----:B------:R-:W-:Y:S04]  /*33f0*/  DEPBAR.LE SB1, 0x36 ;  /* 0x00009d800000791a */ /* 0x000fe80000000000 */
[----:B------:R-:W1:Y:S02]  /*3400*/  UTCATOMSWS.FIND_AND_SET.ALIGN UP0, UR5, UR5 ;  /* 0x00000005000575e3 */ /* 0x000e640008000800 */
[----:B-1----:R-:W-:Y:S01]  /*3410*/  MOV R3, UR5 ;  /* 0x0000000500037c02 */ /* 0x002fe20008000f00 */
[----:B------:R-:W-:Y:S06]  /*3420*/  BRA.U UP0, `(.L_x_65) ;  /* 0x0000000100187547 */ /* 0x000fec000b800000 */
.L_x_66:
[----:B------:R-:W-:Y:S05]  /*3430*/  NANOSLEEP 0x64 ;  /* 0x000000640000795d */ /* 0x000fea0003800000 */
[----:B------:R-:W-:-:S05]  /*3440*/  UMOV UR5, 0x10 ;  /* 0x0000001000057882 */ /* 0x000fca0000000000 */
[----:B------:R-:W-:Y:S04]  /*3450*/  DEPBAR.LE SB1, 0x36 ;  /* 0x00009d800000791a */ /* 0x000fe80000000000 */
[----:B------:R-:W1:Y:S02]  /*3460*/  UTCATOMSWS.FIND_AND_SET.ALIGN UP0, UR5, UR5 ;  /* 0x00000005000575e3 */ /* 0x000e640008000800 */
[----:B-1----:R-:W-:Y:S01]  /*3470*/  MOV R3, UR5 ;  /* 0x0000000500037c02 */ /* 0x002fe20008000f00 */
[----:B------:R-:W-:Y:S05]  /*3480*/  BRA.U !UP0, `(.L_x_66) ;  /* 0xfffffffd08e87547 */ /* 0x000fea000b83ffff */
.L_x_65:
[-C--:B------:R-:W-:Y:S02]  /*3490*/  SHF.L.U32 R2, R2, R3.reuse, RZ ;  /* 0x0000000302027219 */ /* 0x080fe400000006ff */
[----:B------:R-:W-:Y:S01]  /*34a0*/  SHF.L.U32 R0, R0, R3, RZ ;  /* 0x0000000300007219 */ /* 0x000fe200000006ff */
[----:B------:R-:W-:Y:S02]  /*34b0*/  IMAD.SHL.U32 R3, R3, 0x20, RZ ;  /* 0x0000002003037824 */ /* 0x000fe400078e00ff */
[----:B------:R1:W-:Y:S04]  /*34c0*/  ATOMS.OR RZ, [UR4+0x14], R2 ;  /* 0x00001402ffff798c */ /* 0x0003e8000b000004 */
[----:B------:R1:W-:Y:S04]  /*34d0*/  ATOMS.OR RZ, [UR4+0x18], R0 ;  /* 0x00001800ffff798c */ /* 0x0003e8000b000004 */
[----:B------:R1:W-:Y:S01]  /*34e0*/  STS [UR37+0x1e0], R3 ;  /* 0x0001e003ff007988 */ /* 0x0003e20008000825 */
[----:B------:R-:W-:Y:S05]  /*34f0*/  BRA `(.L_x_64) ;  /* 0x0000000000107947 */ /* 0x000fea0003800000 */
.L_x_63:
[----:B------:R-:W-:Y:S02]  /*3500*/  MOV R0, 0xffffffff ;  /* 0xffffffff00007802 */ /* 0x000fe40000000f00 */
[----:B------:R-:W-:-:S03]  /*3510*/  MOV R2, 0x3540 ;  /* 0x0000354000027802 */ /* 0x000fc60000000f00 */
[----:B------:R1:W-:Y:S04]  /*3520*/  STS [UR37+0x1e0], R0 ;  /* 0x0001e000ff007988 */ /* 0x0003e80008000825 */
[----:B-1-3-5:R-:W-:Y:S05]  /*3530*/  CALL.REL.NOINC `($__internal_1_$__cuda_sm10x_tcgen05_guardrail_trap_phase_invalid_during_alloc) ;  /* 0x000000ac00807944 */ /* 0x02afea0003c00000 */
.L_x_64:
[----:B------:R-:W-:Y:S05]  /*3540*/  WARPSYNC.ALL ;  /* 0x0000000000007948 */ /* 0x000fea0003800000 */
[----:B------:R-:W2:Y:S01]  /*3550*/  S2UR UR6, SR_CgaCtaId ;  /* 0x00000000000679c3 */ /* 0x000ea20000008800 */
[----:B------:R-:W-:Y:S01]  /*3560*/  UMOV UR4, 0x400 ;  /* 0x0000040000047882 */ /* 0x000fe20000000000 */
[----:B------:R-:W-:-:S06]  /*3570*/  NOP ;  /* 0x0000000000007918 */ /* 0x000fcc0000000000 */
[----:B------:R-:W-:Y:S06]  /*3580*/  BAR.ARV 0x6, 0xa0 ;  /* 0x0182800000007b1d */ /* 0x000fec0000002000 */
[----:B------:R-:W4:Y:S01]  /*3590*/  LDCU UR7, c[0x0][0x38c] ;  /* 0x00007180ff0777ac */ /* 0x000f220008000800 */
[----:B------:R-:W-:Y:S01]  /*35a0*/  IMAD.MOV.U32 R11, RZ, RZ, 0x1 ;  /* 0x00000001ff0b7424 */ /* 0x000fe200078e00ff */
[----:B------:R-:W-:Y:S01]  /*35b0*/  CS2R R8, SRZ ;  /* 0x0000000000087805 */ /* 0x000fe2000001ff00 */
[----:B------:R-:W-:Y:S01]  /*35c0*/  IMAD.MOV.U32 R10, RZ, RZ, RZ ;  /* 0x000000ffff0a7224 */ /* 0x000fe200078e00ff */
[----:B------:R-:W-:Y:S01]  /*35d0*/  UMOV UR18, URZ ;  /* 0x000000ff00127c82 */ /* 0x000fe20008000000 */
[----:B------:R-:W-:Y:S01]  /*35e0*/  UMOV UR17, URZ ;  /* 0x000000ff00117c82 */ /* 0x000fe20008000000 */
[----:B------:R-:W-:Y:S01]  /*35f0*/  UMOV UR22, 0x0 ;  /* 0x0000000000167882 */ /* 0x000fe20000000000 */
[----:B------:R-:W-:Y:S01]  /*3600*/  UMOV UR23, 0x8100010 ;  /* 0x0810001000177882 */ /* 0x000fe20000000000 */
[----:B------:R-:W-:Y:S01]  /*3610*/  UMOV UR20, 0x0 ;  /* 0x0000000000147882 */ /* 0x000fe20000000000 */
[----:B------:R-:W-:Y:S01]  /*3620*/  UMOV UR21, 0x8100010 ;  /* 0x0810001000157882 */ /* 0x000fe20000000000 */
[----:B--2---:R-:W-:Y:S01]  /*3630*/  ULEA UR6, UR6, UR4, 0x18 ;  /* 0x0000000406067291 */ /* 0x004fe2000f8ec0ff */
[----:B------:R-:W2:Y:S03]  /*3640*/  LDCU UR4, c[0x0][0x38c] ;  /* 0x00007180ff0477ac */ /* 0x000ea60008000800 */
[----:B------:R-:W-:-:S02]  /*3650*/  UIADD3 UR11, UPT, UPT, UR6, 0x4400, URZ ;  /* 0x00004400060b7890 */ /* 0x000fc4000fffe0ff */
[----:B----4-:R-:W-:-:S03]  /*3660*/  UIADD3 UR7, UPT, UPT, UR7, 0x3f, URZ ;  /* 0x0000003f07077890 */ /* 0x010fc6000fffe0ff */
[----:B-1----:R-:W1:Y:S01]  /*3670*/  LDS R0, [UR6+0x1e0] ;  /* 0x0001e006ff007984 */ /* 0x002e620008000800 */
[----:B------:R-:W-:Y:S02]  /*3680*/  UIADD3 UR12, UPT, UPT, UR6, 0x26400, URZ ;  /* 0x00026400060c7890 */ /* 0x000fe4000fffe0ff */
[----:B------:R-:W-:Y:S02]  /*3690*/  USHF.R.S32.HI UR5, URZ, 0x1f, UR7 ;  /* 0x0000001fff057899 */ /* 0x000fe40008011407 */
[----:B------:R-:W-:Y:S02]  /*36a0*/  USHF.R.U32.HI UR11, URZ, 0x4, UR11 ;  /* 0x00000004ff0b7899 */ /* 0x000fe4000801160b */
[----:B------:R-:W-:Y:S02]  /*36b0*/  ULEA.HI UR5, UR5, UR7, URZ, 0x6 ;  /* 0x0000000705057291 */ /* 0x000fe4000f8f30ff */
[----:B------:R-:W-:Y:S02]  /*36c0*/  USHF.R.U32.HI UR12, URZ, 0x4, UR12 ;  /* 0x00000004ff0c7899 */ /* 0x000fe4000801160c */
[----:B------:R-:W-:-:S02]  /*36d0*/  USHF.R.S32.HI UR5, URZ, 0x6, UR5 ;  /* 0x00000006ff057899 */ /* 0x000fc40008011405 */
[----:B------:R-:W-:Y:S02]  /*36e0*/  ULOP3.LUT UR11, UR11, 0x3fff, URZ, 0xc0, !UPT ;  /* 0x00003fff0b0b7892 */ /* 0x000fe4000f8ec0ff */
[----:B------:R-:W-:Y:S02]  /*36f0*/  UISETP.LT.AND UP0, UPT, UR5, 0x1, UPT ;  /* 0x000000010500788c */ /* 0x000fe4000bf01270 */
[----:B------:R-:W-:Y:S02]  /*3700*/  ULOP3.LUT UR12, UR12, 0x3fff, URZ, 0xc0, !UPT ;  /* 0x00003fff0c0c7892 */ /* 0x000fe4000f8ec0ff */
[----:B------:R-:W-:Y:S02]  /*3710*/  USEL UR10, UR5, 0x1, !UP0 ;  /* 0x00000001050a7887 */ /* 0x000fe4000c000000 */
[----:B------:R-:W-:Y:S02]  /*3720*/  ULOP3.LUT UR11, UR11, 0x10000, URZ, 0xfc, !UPT ;  /* 0x000100000b0b7892 */ /* 0x000fe4000f8efcff */
[----:B------:R-:W-:-:S02]  /*3730*/  ULOP3.LUT UR12, UR12, 0x10000, URZ, 0xfc, !UPT ;  /* 0x000100000c0c7892 */ /* 0x000fc4000f8efcff */
[----:B------:R-:W-:Y:S02]  /*3740*/  UIADD3 UR10, UPT, UPT, -UR10, URZ, URZ ;  /* 0x000000ff0a0a7290 */ /* 0x000fe4000fffe1ff */
[----:B--2---:R-:W-:Y:S01]  /*3750*/  UISETP.GE.AND UP3, UPT, UR4, 0x1, UPT ;  /* 0x000000010400788c */ /* 0x004fe2000bf66270 */
[----:B-1----:R-:W-:-:S15]  /*3760*/  R2UR UR19, R0 ;  /* 0x00000000001372ca */ /* 0x002fde00000e0000 */
.L_x_73:
[----:B------:R-:W-:Y:S02]  /*3770*/  LEA R0, R10, UR6, 0x3 ;  /* 0x000000060a007c11 */ /* 0x000fe4000f8e18ff */
[----:B------:R-:W-:Y:S02]  /*3780*/  SHF.L.U32 R2, R9, 0x1f, RZ ;  /* 0x0000001f09027819 */ /* 0x000fe400000006ff */
[----:B------:R-:W-:Y:S01]  /*3790*/  PLOP3.LUT P0, PT, PT, PT, UP3, 0x80, 0x8 ;  /* 0x000000000008781c */ /* 0x000fe20003f0f038 */
[----:B------:R-:W-:Y:S01]  /*37a0*/  VIADD R3, R0, 0x140 ;  /* 0x0000014000037836 */ /* 0x000fe20000000000 */
[----:B-1----:R-:W1:Y:S02]  /*37b0*/  SYNCS.PHASECHK.TRANS64.TRYWAIT P1, [R0+URZ+0x130], R2 ;  /* 0x00013002000075a7 */ /* 0x002e6400080211ff */
[----:B-1--4-:R-:W-:Y:S09]  /*37c0*/  @!P1 BRA `(.L_x_67) ;  /* 0x000000a400a89947 */ /* 0x012ff20003800000 */
.L_x_343:
[----:B------:R-:W-:Y:S01]  /*37d0*/  LEA R4, R10, UR6, 0x4 ;  /* 0x000000060a047c11 */ /* 0x000fe2000f8e20ff */
[----:B------:R-:W-:Y:S01]  /*37e0*/  @UP3 ULEA UR4, UR17, UR6, 0x3 ;  /* 0x0000000611043291 */ /* 0x000fe2000f8e18ff */
[----:B------:R-:W-:Y:S01]  /*37f0*/  PLOP3.LUT P2, PT, PT, PT, PT, 0x80, 0x8 ;  /* 0x000000000008781c */ /* 0x000fe20003f4f070 */
[----:B------:R-:W-:Y:S01]  /*3800*/  ULEA UR8, UR18, UR6, 0x3 ;  /* 0x0000000612087291 */ /* 0x000fe2000f8e18ff */
[----:B------:R-:W-:Y:S01]  /*3810*/  PRMT R3, RZ, 0x654, R3 ;  /* 0x00000654ff037816 */ /* 0x000fe20000000003 */
[----:B------:R-:W-:Y:S01]  /*3820*/  ULEA UR9, UR18, UR19, 0x6 ;  /* 0x0000001312097291 */ /* 0x000fe2000f8e30ff */
[----:B------:R-:W2:Y:S01]  /*3830*/  LDS.128 R4, [R4+0x1c0] ;  /* 0x0001c00004047984 */ /* 0x000ea20000000c00 */
[----:B-1----:R-:W-:Y:S02]  /*3840*/  @P0 SHF.L.U32 R2, R8, 0x1f, RZ ;  /* 0x0000001f08020819 */ /* 0x002fe400000006ff */
[----:B------:R-:W-:Y:S01]  /*3850*/  SHF.L.U32 R0, R11, 0x1f, RZ ;  /* 0x0000001f0b007819 */ /* 0x000fe200000006ff */
[----:B------:R-:W-:Y:S01]  /*3860*/  @!PT LDS RZ, [RZ] ;  /* 0x00000000fffff984 */ /* 0x000fe20000000800 */
[----:B------:R-:W-:Y:S01]  /*3870*/  @!PT LDS RZ, [RZ] ;  /* 0x00000000fffff984 */ /* 0x000fe20000000800 */
[----:B------:R-:W-:Y:S01]  /*3880*/  @!PT LDS RZ, [RZ] ;  /* 0x00000000fffff984 */ /* 0x000fe20000000800 */
[----:B------:R-:W-:Y:S01]  /*3890*/  @!PT LDS RZ, [RZ] ;  /* 0x00000000fffff984 */ /* 0x000fe20000000800 */
[----:B------:R1:W-:Y:S06]  /*38a0*/  MEMBAR.ALL.CTA ;  /* 0x0000000000007992 */ /* 0x0003ec0000008000 */
[----:B-1----:R-:W1:Y:S02]  /*38b0*/  FENCE.VIEW.ASYNC.S ;  /* 0x00000000000073c6 */ /* 0x002e640000000000 */
[----:B-1----:R1:W-:Y:S01]  /*38c0*/  SYNCS.ARRIVE.TRANS64.RED.A1T0 RZ, [R3+URZ], RZ ;  /* 0x000000ff03ff79a7 */ /* 0x0023e200081004ff */
[----:B------:R1:W4:Y:S01]  /*38d0*/  @P0 SYNCS.PHASECHK.TRANS64.TRYWAIT P2, [UR4], R2 ;  /* 0x00000002ff0005a7 */ /* 0x0003220008041104 */
[----:B--2---:R-:W-:Y:S01]  /*38e0*/  LOP3.LUT P1, RZ, R6, 0x1, RZ, 0xc0, !PT ;  /* 0x0000000106ff7812 */ /* 0x004fe2000782c0ff */
[----:B------:R-:W2:Y:S02]  /*38f0*/  SYNCS.PHASECHK.TRANS64.TRYWAIT P0, [UR8+0x170], R0 ;  /* 0x00017000ff0075a7 */ /* 0x000ea40008001108 */
[----:B-12-4-:R-:W-:Y:S10]  /*3900*/  @!P0 BRA `(.L_x_68) ;  /* 0x000000a4006c8947 */ /* 0x016ff40003800000 */
.L_x_345:
[----:B------:R-:W-:Y:S01]  /*3910*/  IADD3 R10, PT, PT, R10, 0x1, RZ ;  /* 0x000000010a0a7810 */ /* 0x000fe20007ffe0ff */
[----:B------:R-:W-:Y:S06]  /*3920*/  BRA.U !UP3, `(.L_x_69) ;  /* 0x000000010b987547 */ /* 0x000fec000b800000 */
[----:B------:R-:W-:Y:S01]  /*3930*/  UPLOP3.LUT UP4, UPT, UPT, UPT, UPT, 0x40, 0x4 ;  /* 0x000000000004789c */ /* 0x000fe20003f8e870 */
[----:B------:R-:W-:Y:S01]  /*3940*/  UMOV UR16, UR10 ;  /* 0x0000000a00107c82 */ /* 0x000fe20008000000 */
[----:B------:R-:W-:Y:S01]  /*3950*/  UMOV UR15, UR5 ;  /* 0x00000005000f7c82 */ /* 0x000fe20008000000 */
[----:B------:R-:W-:-:S08]  /*3960*/  UMOV UR14, UR17 ;  /* 0x00000011000e7c82 */ /* 0x000fd00008000000 */
.L_x_72:
[----:B------:R-:W-:Y:S02]  /*3970*/  UIADD3 UR16, UPT, UPT, UR16, 0x1, URZ ;  /* 0x0000000110107890 */ /* 0x000fe4000fffe0ff */
[----:B--2---:R-:W-:Y:S02]  /*3980*/  ULEA UR7, UR14, UR6, 0x3 ;  /* 0x000000060e077291 */ /* 0x004fe4000f8e18ff */
[----:B------:R-:W-:Y:S01]  /*3990*/  UISETP.NE.AND UP0, UPT, UR16, URZ, UPT ;  /* 0x000000ff1000728c */ /* 0x000fe2000bf05270 */
[----:B----4-:R-:W-:Y:S10]  /*39a0*/  @P2 BRA `(.L_x_70) ;  /* 0x00000000000c2947 */ /* 0x010ff40003800000 */
[----:B-1----:R-:W-:Y:S04]  /*39b0*/  SHF.L.U32 R2, R8, 0x1f, RZ ;  /* 0x0000001f08027819 */ /* 0x002fe800000006ff */
[----:B------:R-:W1:Y:S02]  /*39c0*/  SYNCS.PHASECHK.TRANS64.TRYWAIT P0, [UR7], R2 ;  /* 0x00000002ff0075a7 */ /* 0x000e640008001107 */
[----:B-1----:R-:W-:Y:S05]  /*39d0*/  @!P0 BRA `(.L_x_71) ;  /* 0x000000a400508947 */ /* 0x002fea0003800000 */
.L_x_70:
[----:B------:R-:W-:Y:S01]  /*39e0*/  UISETP.NE.AND UP1, UPT, UR15, 0x1, UPT ;  /* 0x000000010f00788c */ /* 0x000fe2000bf25270 */
[----:B------:R-:W-:Y:S01]  /*39f0*/  PLOP3.LUT P2, PT, PT, PT, PT, 0x80, 0x8 ;  /* 0x000000000008781c */ /* 0x000fe20003f4f070 */
[----:B------:R-:W-:Y:S02]  /*3a00*/  UIADD3 UR17, UPT, UPT, UR14, 0x1, URZ ;  /* 0x000000010e117890 */ /* 0x000fe4000fffe0ff */
[----:B------:R-:W-:Y:S02]  /*3a10*/  ULEA UR24, UR14, UR12, 0x8 ;  /* 0x0000000c0e187291 */ /* 0x000fe4000f8e40ff */
[----:B------:R-:W-:Y:S01]  /*3a20*/  UISETP.NE.AND UP2, UPT, UR17, 0x11, UPT ;  /* 0x000000111100788c */ /* 0x000fe2000bf45270 */
[----:B------:R-:W-:Y:S01]  /*3a30*/  PLOP3.LUT P0, PT, PT, PT, UP1, 0x80, 0x8 ;  /* 0x000000000008781c */ /* 0x000fe20003f0f018 */
[----:B------:R-:W-:Y:S02]  /*3a40*/  ULEA UR26, UR14, UR11, 0x9 ;  /* 0x0000000b0e1a7291 */ /* 0x000fe4000f8e48ff */
[----:B------:R-:W-:Y:S02]  /*3a50*/  USEL UR13, URZ, 0x1, UP2 ;  /* 0x00000001ff0d7887 */ /* 0x000fe40009000000 */
[----:B------:R-:W-:Y:S02]  /*3a60*/  USEL UR17, UR17, URZ, UP2 ;  /* 0x000000ff11117287 */ /* 0x000fe40009000000 */
[----:B------:R-:W-:Y:S02]  /*3a70*/  UIADD3 UR30, UPT, UPT, UR24, 0x2, URZ ;  /* 0x00000002181e7890 */ /* 0x000fe4000fffe0ff */
[----:B------:R-:W-:Y:S01]  /*3a80*/  @UP1 ULEA UR4, UR17, UR6, 0x3 ;  /* 0x0000000611041291 */ /* 0x000fe2000f8e18ff */
[----:B------:R-:W-:Y:S01]  /*3a90*/  LOP3.LUT R8, R8, UR13, RZ, 0x3c, !PT ;  /* 0x0000000d08087c12 */ /* 0x000fe2000f8e3cff */
[----:B------:R-:W-:Y:S02]  /*3aa0*/  UIADD3 UR28, UPT, UPT, UR26, 0x2, URZ ;  /* 0x000000021a1c7890 */ /* 0x000fe4000fffe0ff */
[----:B------:R-:W-:Y:S01]  /*3ab0*/  UIADD3 UR7, UPT, UPT, UR7, 0x88, URZ ;  /* 0x0000008807077890 */ /* 0x000fe2000fffe0ff */
[----:B-1----:R-:W-:Y:S01]  /*3ac0*/  @P0 SHF.L.U32 R0, R8, 0x1f, RZ ;  /* 0x0000001f08000819 */ /* 0x002fe200000006ff */
[----:B------:R-:W-:Y:S01]  /*3ad0*/  UMOV UR25, 0x80004020 ;  /* 0x8000402000197882 */ /* 0x000fe20000000000 */
[----:B------:R-:W-:Y:S01]  /*3ae0*/  UMOV UR27, 0x80004020 ;  /* 0x80004020001b7882 */ /* 0x000fe20000000000 */
[----:B------:R-:W-:Y:S01]  /*3af0*/  UMOV UR31, 0x80004020 ;  /* 0x80004020001f7882 */ /* 0x000fe20000000000 */
[----:B------:R2:W4:Y:S01]  /*3b00*/  @P0 SYNCS.PHASECHK.TRANS64.TRYWAIT P2, [UR4], R0 ;  /* 0x00000000ff0005a7 */ /* 0x0005220008041104 */
[----:B------:R-:W-:Y:S01]  /*3b10*/  UIADD3 UR15, UPT, UPT, UR15, -0x1, URZ ;  /* 0xffffffff0f0f7890 */ /* 0x000fe2000fffe0ff */
[----:B------:R2:W-:Y:S01]  /*3b20*/  UTCQMMA gdesc[UR26], gdesc[UR24], tmem[UR9], tmem[UR22], idesc[UR23], UP4 ;  /* 0x00ff16181a0075ea */ /* 0x0005e2000a000309 */
[----:B------:R-:W-:Y:S01]  /*3b30*/  UPLOP3.LUT UP4, UPT, UPT, UPT, UPT, 0x80, 0x8 ;  /* 0x000000000008789c */ /* 0x000fe20003f8f070 */
[----:B------:R-:W-:Y:S01]  /*3b40*/  UMOV UR29, 0x80004020 ;  /* 0x80004020001d7882 */ /* 0x000fe20000000000 */
[----:B------:R-:W-:Y:S01]  /*3b50*/  UMOV UR14, UR17 ;  /* 0x00000011000e7c82 */ /* 0x000fe20008000000 */
[----:B------:R2:W-:Y:S01]  /*3b60*/  UTCQMMA gdesc[UR28], gdesc[UR30], tmem[UR9], tmem[UR20], idesc[UR21], UPT ;  /* 0x00ff141e1c0075ea */ /* 0x0005e2000b800309 */
[----:B------:R2:W-:Y:S01]  /*3b70*/  UTCBAR [UR7], URZ ;  /* 0x000000ff070073e9 */ /* 0x0005e200080000ff */
[----:B------:R-:W-:Y:S06]  /*3b80*/  BRA.U UP0, `(.L_x_72) ;  /* 0xfffffffd00787547 */ /* 0x000fec000b83ffff */
.L_x_69:
[----:B------:R-:W-:Y:S01]  /*3b90*/  UIADD3 UR18, UPT, UPT, UR18, 0x1, URZ ;  /* 0x0000000112127890 */ /* 0x000fe2000fffe0ff */
[C---:B------:R-:W-:Y:S01]  /*3ba0*/  ISETP.NE.AND P0, PT, R10.reuse, 0x2, PT ;  /* 0x000000020a00780c */ /* 0x040fe20003f05270 */
[----:B------:R-:W-:Y:S02]  /*3bb0*/  UIADD3 UR8, UPT, UPT, UR8, 0x150, URZ ;  /* 0x0000015008087890 */ /* 0x000fe4000fffe0ff */
[----:B------:R-:W-:Y:S01]  /*3bc0*/  UISETP.NE.AND UP0, UPT, UR18, 0x4, UPT ;  /* 0x000000041200788c */ /* 0x000fe2000bf05270 */
[----:B-12---:R-:W-:Y:S02]  /*3bd0*/  SEL R0, RZ, 0x1, P0 ;  /* 0x00000001ff007807 */ /* 0x006fe40000000000 */
[----:B------:R-:W-:Y:S01]  /*3be0*/  SEL R10, R10, RZ, P0 ;  /* 0x000000ff0a0a7207 */ /* 0x000fe20000000000 */
[----:B------:R-:W-:Y:S01]  /*3bf0*/  USEL UR4, URZ, 0x1, UP0 ;  /* 0x00000001ff047887 */ /* 0x000fe20008000000 */
[----:B------:R-:W-:Y:S01]  /*3c00*/  LOP3.LUT R9, R9, R0, RZ, 0x3c, !PT ;  /* 0x0000000009097212 */ /* 0x000fe200078e3cff */
[----:B------:R-:W-:Y:S01]  /*3c10*/  USEL UR18, UR18, URZ, UP0 ;  /* 0x000000ff12127287 */ /* 0x000fe20008000000 */
[----:B------:R1:W-:Y:S03]  /*3c20*/  UTCBAR [UR8], URZ ;  /* 0x000000ff080073e9 */ /* 0x0003e600080000ff */
[----:B------:R-:W-:Y:S01]  /*3c30*/  LOP3.LUT R11, R11, UR4, RZ, 0x3c, !PT ;  /* 0x000000040b0b7c12 */ /* 0x000fe2000f8e3cff */
[----:B------:R-:W-:Y:S07]  /*3c40*/  @P1 BRA `(.L_x_73) ;  /* 0xfffffff800c81947 */ /* 0x000fee000383ffff */
[----:B------:R-:W2:Y:S01]  /*3c50*/  S2UR UR4, SR_CgaCtaId ;  /* 0x00000000000479c3 */ /* 0x000ea20000008800 */
[----:B------:R-:W-:Y:S01]  /*3c60*/  ELECT P0, URZ, PT ;  /* 0x0000000000ff782f */ /* 0x000fe20003800000 */
[----:B------:R-:W-:Y:S01]  /*3c70*/  IMAD.MOV.U32 R0, RZ, RZ, 0x1 ;  /* 0x00000001ff007424 */ /* 0x000fe200078e00ff */
[----:B------:R-:W-:Y:S01]  /*3c80*/  UIADD3 UR6, UPT, UPT, UR6, 0x170, URZ ;  /* 0x0000017006067890 */ /* 0x000fe2000fffe0ff */
[----:B------:R-:W-:Y:S01]  /*3c90*/  SHF.L.U32 R2, R11, 0x1f, RZ ;  /* 0x0000001f0b027819 */ /* 0x000fe200000006ff */
[----:B------:R-:W-:-:S03]  /*3ca0*/  UMOV UR5, 0x40 ;  /* 0x0000004000057882 */ /* 0x000fc60000000000 */
[----:B------:R-:W-:Y:S01]  /*3cb0*/  UVIRTCOUNT.DEALLOC.SMPOOL 0x80 ;  /* 0x000000800000784c */ /* 0x000fe20000000000 */
[----:B--2---:R-:W-:Y:S02]  /*3cc0*/  ULEA UR4, UR4, UR5, 0x18 ;  /* 0x0000000504047291 */ /* 0x004fe4000f8ec0ff */
[----:B------:R-:W-:-:S07]  /*3cd0*/  ULEA UR5, UR18, UR6, 0x3 ;  /* 0x0000000612057291 */ /* 0x000fce000f8e18ff */
[----:B------:R2:W-:Y:S02]  /*3ce0*/  @P0 STS.U8 [UR4+0x1c], R0 ;  /* 0x00001c00ff000988 */ /* 0x0005e40008000004 */
[----:B------:R-:W3:Y:S02]  /*3cf0*/  SYNCS.PHASECHK.TRANS64.TRYWAIT P0, [UR5], R2 ;  /* 0x00000002ff0075a7 */ /* 0x000ee40008001105 */
[----:B--23--:R-:W-:Y:S05]  /*3d00*/  @!P0 BRA `(.L_x_74) ;  /* 0x000000a0009c8947 */ /* 0x00cfea0003800000 */
.L_x_348:
[----:B------:R-:W-:-:S04]  /*3d10*/  UIADD3 UR7, UPT, UPT, UR18, 0x1, URZ ;  /* 0x0000000112077890 */ /* 0x000fc8000fffe0ff */
[----:B------:R-:W-:-:S04]  /*3d20*/  UISETP.NE.AND UP0, UPT, UR7, 0x4, UPT ;  /* 0x000000040700788c */ /* 0x000fc8000bf05270 */
[----:B-1----:R-:W-:Y:S02]  /*3d30*/  USEL UR8, URZ, 0x1, UP0 ;  /* 0x00000001ff087887 */ /* 0x002fe40008000000 */
[----:B------:R-:W-:-:S04]  /*3d40*/  USEL UR7, UR7, URZ, UP0 ;  /* 0x000000ff07077287 */ /* 0x000fc80008000000 */
[----:B------:R-:W-:Y:S01]  /*3d50*/  ULEA UR5, UR7, UR6, 0x3 ;  /* 0x0000000607057291 */ /* 0x000fe2000f8e18ff */
[----:B--2---:R-:W-:-:S04]  /*3d60*/  LOP3.LUT R2, R11, UR8, RZ, 0x3c, !PT ;  /* 0x000000080b027c12 */ /* 0x004fc8000f8e3cff */
[----:B------:R-:W-:-:S04]  /*3d70*/  SHF.L.U32 R3, R2, 0x1f, RZ ;  /* 0x0000001f02037819 */ /* 0x000fc800000006ff */
[----:B------:R-:W1:Y:S02]  /*3d80*/  SYNCS.PHASECHK.TRANS64.TRYWAIT P0, [UR5], R3 ;  /* 0x00000003ff0075a7 */ /* 0x000e640008001105 */
[----:B-1----:R-:W-:Y:S05]  /*3d90*/  @!P0 BRA `(.L_x_75) ;  /* 0x000000a000908947 */ /* 0x002fea0003800000 */
.L_x_350:
        /* <DEDUP_REMOVED lines=9> */
.L_x_352:
[----:B------:R-:W-:-:S04]  /*3e30*/  UIADD3 UR7, UPT, UPT, UR7, 0x1, URZ ;  /* 0x0000000107077890 */ /* 0x000fc8000fffe0ff */
[----:B------:R-:W-:-:S04]  /*3e40*/  UISETP.NE.AND UP0, UPT, UR7, 0x4, UPT ;  /* 0x000000040700788c */ /* 0x000fc8000bf05270 */
[----:B------:R-:W-:Y:S02]  /*3e50*/  USEL UR5, URZ, 0x1, UP0 ;  /* 0x00000001ff057887 */ /* 0x000fe40008000000 */
[----:B------:R-:W-:-:S04]  /*3e60*/  USEL UR7, UR7, URZ, UP0 ;  /* 0x000000ff07077287 */ /* 0x000fc80008000000 */
[----:B------:R-:W-:Y:S01]  /*3e70*/  ULEA UR7, UR7, UR6, 0x3 ;  /* 0x0000000607077291 */ /* 0x000fe2000f8e18ff */
[----:B------:R-:W-:-:S04]  /*3e80*/  LOP3.LUT R2, R2, UR5, RZ, 0x3c, !PT ;  /* 0x0000000502027c12 */ /* 0x000fc8000f8e3cff */
[----:B------:R-:W-:-:S04]  /*3e90*/  SHF.L.U32 R2, R2, 0x1f, RZ ;  /* 0x0000001f02027819 */ /* 0x000fc800000006ff */
[----:B------:R-:W2:Y:S02]  /*3ea0*/  SYNCS.PHASECHK.TRANS64.TRYWAIT P0, [UR7], R2 ;  /* 0x00000002ff0075a7 */ /* 0x000ea40008001107 */
[----:B--2---:R-:W-:Y:S05]  /*3eb0*/  @!P0 BRA `(.L_x_77) ;  /* 0x000000a000788947 */ /* 0x004fea0003800000 */
.L_x_354:
[----:B------:R-:W-:Y:S01]  /*3ec0*/  NOP ;  /* 0x0000000000007918 */ /* 0x000fe20000000000 */
[----:B-1----:R-:W1:Y:S01]  /*3ed0*/  LDS R0, [UR4+0x14] ;  /* 0x00001404ff007984 */ /* 0x002e620008000800 */
[----:B------:R-:W-:Y:S01]  /*3ee0*/  ULOP3.LUT UR6, UR19, 0xffff, URZ, 0xc0, !UPT ;  /* 0x0000ffff13067892 */ /* 0x000fe2000f8ec0ff */
[----:B------:R-:W-:Y:S01]  /*3ef0*/  UMOV UR8, 0xffff ;  /* 0x0000ffff00087882 */ /* 0x000fe20000000000 */
[----:B------:R-:W-:Y:S02]  /*3f00*/  UMOV UR5, 0x1 ;  /* 0x0000000100057882 */ /* 0x000fe40000000000 */
[----:B------:R-:W-:-:S04]  /*3f10*/  USHF.R.U32.HI UR6, URZ, 0x5, UR6 ;  /* 0x00000005ff067899 */ /* 0x000fc80008011606 */
[----:B------:R-:W-:Y:S02]  /*3f20*/  USHF.L.U32 UR8, UR8, UR6, URZ ;  /* 0x0000000608087299 */ /* 0x000fe400080006ff */
[----:B------:R-:W-:-:S04]  /*3f30*/  USHF.L.U32 UR5, UR5, UR6, URZ ;  /* 0x0000000605057299 */ /* 0x000fc800080006ff */
[----:B-1----:R-:W-:-:S04]  /*3f40*/  LOP3.LUT R0, R0, UR8, RZ, 0xc0, !PT ;  /* 0x0000000800007c12 */ /* 0x002fc8000f8ec0ff */
[----:B------:R-:W-:-:S13]  /*3f50*/  ISETP.NE.AND P0, PT, R0, UR8, PT ;  /* 0x0000000800007c0c */ /* 0x000fda000bf05270 */
[----:B------:R-:W-:Y:S05]  /*3f60*/  @P0 BRA `(.L_x_78) ;  /* 0x0000000000580947 */ /* 0x000fea0003800000 */
[----:B------:R-:W1:Y:S02]  /*3f70*/  LDS R0, [UR4+0x18] ;  /* 0x00001804ff007984 */ /* 0x000e640008000800 */
[----:B-1----:R-:W-:-:S04]  /*3f80*/  LOP3.LUT R0, R0, UR5, RZ, 0xc0, !PT ;  /* 0x0000000500007c12 */ /* 0x002fc8000f8ec0ff */
[----:B------:R-:W-:-:S13]  /*3f90*/  ISETP.NE.AND P0, PT, R0, UR5, PT ;  /* 0x0000000500007c0c */ /* 0x000fda000bf05270 */
[----:B------:R-:W-:Y:S05]  /*3fa0*/  @P0 BRA `(.L_x_79) ;  /* 0x00000000003c0947 */ /* 0x000fea0003800000 */
[----:B------:R-:W1:Y:S01]  /*3fb0*/  S2R R2, SR_LANEID ;  /* 0x0000000000027919 */ /* 0x000e620000000000 */
[----:B------:R-:W-:Y:S01]  /*3fc0*/  ULOP3.LUT UR8, URZ, UR8, URZ, 0x33, !UPT ;  /* 0x00000008ff087292 */ /* 0x000fe2000f8e33ff */
[----:B------:R-:W-:Y:S02]  /*3fd0*/  VOTEU.ANY UR7, UPT, PT ;  /* 0x0000000000077886 */ /* 0x000fe400038e0100 */
[----:B------:R-:W-:-:S03]  /*3fe0*/  UFLO.U32 UR7, UR7 ;  /* 0x00000007000772bd */ /* 0x000fc600080e0000 */
[----:B------:R-:W-:-:S04]  /*3ff0*/  IMAD.U32 R0, RZ, RZ, UR8 ;  /* 0x00000008ff007e24 */ /* 0x000fc8000f8e00ff */
[----:B------:R2:W3:Y:S02]  /*4000*/  REDUX UR6, R0 ;  /* 0x00000000000673c4 */ /* 0x0004e40000000000 */
[----:B------:R1:W-:Y:S02]  /*4010*/  UTCATOMSWS.AND URZ, UR8 ;  /* 0x0000000800ff79e3 */ /* 0x0003e40008000000 */
[----:B-1----:R-:W-:Y:S02]  /*4020*/  ISETP.EQ.U32.AND P0, PT, R2, UR7, PT ;  /* 0x0000000702007c0c */ /* 0x002fe4000bf02070 */
[----:B--2---:R-:W-:Y:S02]  /*4030*/  LOP3.LUT R0, RZ, UR5, RZ, 0x33, !PT ;  /* 0x00000005ff007c12 */ /* 0x004fe4000f8e33ff */
[----:B---3--:R-:W-:Y:S02]  /*4040*/  MOV R2, UR6 ;  /* 0x0000000600027c02 */ /* 0x008fe40008000f00 */
[----:B------:R-:W1:Y:S07]  /*4050*/  REDUX UR5, R0 ;  /* 0x00000000000573c4 */ /* 0x000e6e0000000000 */
[----:B------:R2:W-:Y:S01]  /*4060*/  @P0 ATOMS.AND RZ, [UR4+0x14], R2 ;  /* 0x00001402ffff098c */ /* 0x0005e2000a800004 */
[----:B-1----:R-:W-:-:S05]  /*4070*/  IMAD.U32 R0, RZ, RZ, UR5 ;  /* 0x00000005ff007e24 */ /* 0x002fca000f8e00ff */
[----:B------:R2:W-:Y:S01]  /*4080*/  @P0 ATOMS.AND RZ, [UR4+0x18], R0 ;  /* 0x00001800ffff098c */ /* 0x0005e2000a800004 */
[----:B------:R-:W-:Y:S05]  /*4090*/  BRA `(.L_x_80) ;  /* 0x0000000000147947 */ /* 0x000fea0003800000 */
.L_x_79:
[----:B------:R-:W-:Y:S02]  /*40a0*/  MOV R2, 0x40c0 ;  /* 0x000040c000027802 */ /* 0x000fe40000000f00 */
[----:B----45:R-:W-:Y:S05]  /*40b0*/  CALL.REL.NOINC `($__internal_0_$__cuda_sm10x_tcgen05_guardrail_trap_col_being_dealloced_not_returned_by_alloc) ;  /* 0x000000a000947944 */ /* 0x030fea0003c00000 */
[----:B------:R-:W-:Y:S05]  /*40c0*/  BRA `(.L_x_80) ;  /* 0x0000000000087947 */ /* 0x000fea0003800000 */
.L_x_78:
[----:B------:R-:W-:Y:S02]  /*40d0*/  MOV R2, 0x40f0 ;  /* 0x000040f000027802 */ /* 0x000fe40000000f00 */
[----:B----45:R-:W-:Y:S05]  /*40e0*/  CALL.REL.NOINC `($__internal_2_$__cuda_sm10x_tcgen05_guardrail_trap_unallocated_columns_being_dealloced) ;  /* 0x000000a000a07944 */ /* 0x030fea0003c00000 */
.L_x_80:
[----:B------:R-:W-:Y:S01]  /*40f0*/  NOP ;  /* 0x0000000000007918 */ /* 0x000fe20000000000 */
[----:B------:R-:W-:Y:S05]  /*4100*/  EXIT ;  /* 0x000000000000794d */ /* 0x000fea0003800000 */
.L_x_62:
[----:B------:R-:W-:-:S09]  /*4110*/  UISETP.NE.OR UP3, UPT, UR8, 0x3, UP3 ;  /* 0x000000030800788c */ /* 0x000fd20009f65670 */
[----:B------:R-:W-:Y:S05]  /*4120*/  BRA.U UP3, `(.L_x_81) ;  /* 0x0000000903c87547 */ /* 0x000fea000b800000 */
[----:B------:R-:W1:Y:S01]  /*4130*/  LDCU.64 UR6, c[0x0][0x888] ;  /* 0x00011100ff0677ac */ /* 0x000e620008000a00 */
[----:B------:R-:W2:Y:S01]  /*4140*/  LDC R0, c[0x0][0xb30] ;  /* 0x0002cc00ff007b82 */ /* 0x000ea20000000800 */
[----:B------:R-:W-:Y:S01]  /*4150*/  IMAD.MOV.U32 R28, RZ, RZ, 0x1 ;  /* 0x00000001ff1c7424 */ /* 0x000fe200078e00ff */
[----:B------:R-:W-:Y:S01]  /*4160*/  CS2R R26, SRZ ;  /* 0x00000000001a7805 */ /* 0x000fe2000001ff00 */
[----:B------:R-:W4:Y:S01]  /*4170*/  LDCU.64 UR4, c[0x0][0x890] ;  /* 0x00011200ff0477ac */ /* 0x000f220008000a00 */
[----:B------:R-:W-:Y:S01]  /*4180*/  IMAD.MOV.U32 R23, RZ, RZ, 0x2000 ;  /* 0x00002000ff177424 */ /* 0x000fe200078e00ff */
[----:B------:R-:W-:-:S03]  /*4190*/  UMOV UR8, 0x400 ;  /* 0x0000040000087882 */ /* 0x000fc60000000000 */
[----:B------:R-:W3:Y:S01]  /*41a0*/  LDC R22, c[0x0][0x370] ;  /* 0x0000dc00ff167b82 */ /* 0x000ee20000000800 */
[----:B------:R-:W-:-:S07]  /*41b0*/  UPLOP3.LUT UP0, UPT, UPT, UPT, UPT, 0x40, 0x4 ;  /* 0x000000000004789c */ /* 0x000fce0003f0e870 */
[----:B------:R-:W3:Y:S01]  /*41c0*/  LDC R3, c[0x0][0xb0c] ;  /* 0x0002c300ff037b82 */ /* 0x000ee20000000800 */
[----:B-1----:R-:W-:Y:S02]  /*41d0*/  UISETP.NE.U32.AND UP2, UPT, UR6, URZ, UPT ;  /* 0x000000ff0600728c */ /* 0x002fe4000bf45070 */
[----:B------:R-:W-:Y:S02]  /*41e0*/  ULEA UR6, UR37, UR8, 0x18 ;  /* 0x0000000825067291 */ /* 0x000fe4000f8ec0ff */
[----:B------:R-:W-:Y:S02]  /*41f0*/  UISETP.NE.AND.EX UP2, UPT, UR7, URZ, UPT, UP2 ;  /* 0x000000ff0700728c */ /* 0x000fe4000bf45320 */
[----:B------:R-:W-:Y:S01]  /*4200*/  UIADD3 UR7, UPT, UPT, UR6, 0x110, URZ ;  /* 0x0000011006077890 */ /* 0x000fe2000fffe0ff */
[----:B------:R-:W1:Y:S01]  /*4210*/  LDC R20, c[0x0][0xb20] ;  /* 0x0002c800ff147b82 */ /* 0x000e620000000800 */
[----:B----4-:R-:W-:Y:S01]  /*4220*/  UISETP.NE.U32.AND UP3, UPT, UR4, URZ, UPT ;  /* 0x000000ff0400728c */ /* 0x010fe2000bf65070 */
[----:B--2---:R-:W-:Y:S01]  /*4230*/  ISETP.NE.AND P1, PT, R0, 0x1, PT ;  /* 0x000000010000780c */ /* 0x004fe20003f25270 */
[----:B------:R-:W-:-:S02]  /*4240*/  UPRMT UR37, UR37, 0x654, UR7 ;  /* 0x0000065425257896 */ /* 0x000fc40008000007 */
[----:B------:R-:W-:-:S03]  /*4250*/  UISETP.NE.AND.EX UP3, UPT, UR5, URZ, UPT, UP3 ;  /* 0x000000ff0500728c */ /* 0x000fc6000bf65330 */
[----:B------:R-:W2:Y:S08]  /*4260*/  LDC.64 R30, c[0x0][0x348] ;  /* 0x0000d200ff1e7b82 */ /* 0x000eb00000000a00 */
[----:B------:R-:W4:Y:S08]  /*4270*/  LDC.64 R14, c[0x0][0xb10] ;  /* 0x0002c400ff0e7b82 */ /* 0x000f300000000a00 */
[----:B------:R-:W1:Y:S08]  /*4280*/  LDC.64 R6, c[0x0][0xb18] ;  /* 0x0002c600ff067b82 */ /* 0x000e700000000a00 */
[----:B------:R-:W1:Y:S08]  /*4290*/  LDC.64 R4, c[0x0][0xb28] ;  /* 0x0002ca00ff047b82 */ /* 0x000e700000000a00 */
[----:B---3--:R-:W1:Y:S02]  /*42a0*/  LDC R21, c[0x0][0x374] ;  /* 0x0000dd00ff157b82 */ /* 0x008e640000000800 */
.L_x_89:
[C---:B------:R-:W-:Y:S02]  /*42b0*/  LEA R0, R27.reuse, UR6, 0x3 ;  /* 0x000000061b007c11 */ /* 0x040fe4000f8e18ff */
[----:B------:R-:W-:Y:S02]  /*42c0*/  SHF.L.U32 R2, R26, 0x1f, RZ ;  /* 0x0000001f1a027819 */ /* 0x000fe400000006ff */
[----:B------:R-:W-:Y:S02]  /*42d0*/  LEA R16, R27, UR6, 0x4 ;  /* 0x000000061b107c11 */ /* 0x000fe4000f8e20ff */
[----:B---3--:R-:W3:Y:S02]  /*42e0*/  SYNCS.PHASECHK.TRANS64.TRYWAIT P0, [R0+URZ+0x130], R2 ;  /* 0x00013002000075a7 */ /* 0x008ee400080011ff */
[----:B---3--:R-:W-:Y:S05]  /*42f0*/  @!P0 BRA `(.L_x_82) ;  /* 0x0000009c00808947 */ /* 0x008fea0003800000 */
.L_x_355:
[----:B------:R-:W-:Y:S01]  /*4300*/  ISETP.GE.AND P0, PT, R129, 0x1, PT ;  /* 0x000000018100780c */ /* 0x000fe20003f06270 */
[----:B------:R-:W1:Y:S01]  /*4310*/  LDS.128 R16, [R16+0x1c0] ;  /* 0x0001c00010107984 */ /* 0x000e620000000c00 */
[----:B------:R-:W-:Y:S01]  /*4320*/  ISETP.NE.U32.AND P4, PT, RZ, UR4, PT ;  /* 0x00000004ff007c0c */ /* 0x000fe2000bf85070 */
[----:B---3--:R-:W-:Y:S01]  /*4330*/  VIADD R0, R0, 0x140 ;  /* 0x0000014000007836 */ /* 0x008fe20000000000 */
[----:B------:R-:W-:Y:S02]  /*4340*/  SHF.L.U32 R24, R28, 0x1f, RZ ;  /* 0x0000001f1c187819 */ /* 0x000fe400000006ff */
[----:B------:R-:W-:Y:S02]  /*4350*/  ISETP.NE.AND.EX P4, PT, RZ, UR5, PT, P4 ;  /* 0x00000005ff007c0c */ /* 0x000fe4000bf85340 */
[----:B------:R-:W-:Y:S01]  /*4360*/  PRMT R0, RZ, 0x654, R0 ;  /* 0x00000654ff007816 */ /* 0x000fe20000000000 */
[----:B------:R-:W-:Y:S01]  /*4370*/  @!PT LDS RZ, [RZ] ;  /* 0x00000000fffff984 */ /* 0x000fe20000000800 */
[----:B------:R-:W-:Y:S01]  /*4380*/  @!PT LDS RZ, [RZ] ;  /* 0x00000000fffff984 */ /* 0x000fe20000000800 */
[----:B------:R-:W-:Y:S01]  /*4390*/  @!PT LDS RZ, [RZ] ;  /* 0x00000000fffff984 */ /* 0x000fe20000000800 */
[----:B------:R-:W-:Y:S01]  /*43a0*/  @!PT LDS RZ, [RZ] ;  /* 0x00000000fffff984 */ /* 0x000fe20000000800 */
[----:B------:R3:W-:Y:S06]  /*43b0*/  MEMBAR.ALL.CTA ;  /* 0x0000000000007992 */ /* 0x0007ec0000008000 */
[----:B---3--:R-:W3:Y:S02]  /*43c0*/  FENCE.VIEW.ASYNC.S ;  /* 0x00000000000073c6 */ /* 0x008ee40000000000 */
[----:B---3--:R3:W-:Y:S01]  /*43d0*/  SYNCS.ARRIVE.TRANS64.RED.A1T0 RZ, [R0+URZ], RZ ;  /* 0x000000ff00ff79a7 */ /* 0x0087e200081004ff */
[----:B-1----:R-:W-:Y:S11]  /*43e0*/  LOP3.LUT P3, RZ, R18, 0x1, RZ, 0xc0, !PT ;  /* 0x0000000112ff7812 */ /* 0x002ff6000786c0ff */
[----:B------:R-:W-:Y:S02]  /*43f0*/  @!UPT UIADD3 URZ, UPT, UPT, URZ, URZ, URZ ;  /* 0x000000fffffff290 */ /* 0x000fe4000fffe0ff */
[----:B------:R-:W-:Y:S02]  /*4400*/  @P3 MOV R11, R16 ;  /* 0x00000010000b3202 */ /* 0x000fe40000000f00 */
[----:B------:R-:W-:Y:S01]  /*4410*/  @P3 LOP3.LUT R10, R17, 0xffff, RZ, 0xc0, !PT ;  /* 0x0000ffff110a3812 */ /* 0x000fe200078ec0ff */
[----:B---3--:R-:W-:Y:S06]  /*4420*/  @!P0 BRA `(.L_x_83) ;  /* 0x0000000000a48947 */ /* 0x008fec0003800000 */
[-C--:B------:R-:W-:Y:S01]  /*4430*/  IMAD.HI.U32 R0, R21, R7.reuse, RZ ;  /* 0x0000000715007227 */ /* 0x080fe200078e00ff */
[----:B------:R-:W-:Y:S02]  /*4440*/  ISETP.NE.AND P0, PT, R6, 0x1, PT ;  /* 0x000000010600780c */ /* 0x000fe40003f05270 */
[----:B------:R-:W-:Y:S01]  /*4450*/  ISETP.NE.AND P2, PT, R129, 0x1, PT ;  /* 0x000000018100780c */ /* 0x000fe20003f45270 */
[----:B----4-:R-:W-:Y:S01]  /*4460*/  IMAD.HI.U32 R9, R22, R14, RZ ;  /* 0x0000000e16097227 */ /* 0x010fe200078e00ff */
[----:B------:R-:W-:Y:S02]  /*4470*/  SHF.R.U32.HI R0, RZ, R20, R0 ;  /* 0x00000014ff007219 */ /* 0x000fe40000011600 */
[----:B------:R-:W-:Y:S01]  /*4480*/  ISETP.NE.AND P5, PT, R3, 0x1, PT ;  /* 0x000000010300780c */ /* 0x000fe20003fa5270 */
[----:B------:R-:W-:Y:S01]  /*4490*/  IMAD.HI.U32 R13, R10, R7, RZ ;  /* 0x000000070a0d7227 */ /* 0x000fe200078e00ff */
[----:B------:R-:W-:Y:S02]  /*44a0*/  SHF.R.U32.HI R9, RZ, R15, R9 ;  /* 0x0000000fff097219 */ /* 0x000fe40000011609 */
[----:B------:R-:W-:Y:S01]  /*44b0*/  SEL R0, R21, R0, !P0 ;  /* 0x0000000015007207 */ /* 0x000fe20004000000 */
[----:B------:R-:W-:Y:S01]  /*44c0*/  IMAD.HI.U32 R12, R11, R14, RZ ;  /* 0x0000000e0b0c7227 */ /* 0x000fe200078e00ff */
[----:B------:R-:W-:Y:S03]  /*44d0*/  SEL R9, R22, R9, !P5 ;  /* 0x0000000916097207 */ /* 0x000fe60006800000 */
[-C--:B------:R-:W-:Y:S01]  /*44e0*/  IMAD.HI.U32 R8, R0, R4.reuse, RZ ;  /* 0x0000000400087227 */ /* 0x080fe200078e00ff */
[----:B------:R-:W-:Y:S03]  /*44f0*/  SHF.R.U32.HI R12, RZ, R15, R12 ;  /* 0x0000000fff0c7219 */ /* 0x000fe6000001160c */
[----:B------:R-:W-:Y:S01]  /*4500*/  IMAD.HI.U32 R2, R9, R4, RZ ;  /* 0x0000000409027227 */ /* 0x000fe200078e00ff */
[-C--:B------:R-:W-:Y:S02]  /*4510*/  @P2 SHF.R.U32.HI R0, RZ, R5.reuse, R8 ;  /* 0x00000005ff002219 */ /* 0x080fe40000011608 */
[----:B------:R-:W-:Y:S02]  /*4520*/  SHF.R.U32.HI R8, RZ, R20, R13 ;  /* 0x00000014ff087219 */ /* 0x000fe4000001160d */
[----:B------:R-:W-:Y:S01]  /*4530*/  @P2 SHF.R.U32.HI R9, RZ, R5, R2 ;  /* 0x00000005ff092219 */ /* 0x000fe20000011602 */
[----:B------:R-:W-:Y:S01]  /*4540*/  IMAD R0, R129, R0, RZ ;  /* 0x0000000081007224 */ /* 0x000fe200078e02ff */
[----:B------:R-:W-:Y:S02]  /*4550*/  SEL R8, R10, R8, !P0 ;  /* 0x000000080a087207 */ /* 0x000fe40004000000 */
[----:B------:R-:W-:Y:S01]  /*4560*/  SEL R2, R11, R12, !P5 ;  /* 0x0000000c0b027207 */ /* 0x000fe20006800000 */
[C---:B------:R-:W-:Y:S01]  /*4570*/  IMAD R12, R129.reuse, R9, RZ ;  /* 0x00000009810c7224 */ /* 0x040fe200078e02ff */
[C---:B------:R-:W-:Y:S01]  /*4580*/  ISETP.GE.AND P0, PT, R8.reuse, R0, PT ;  /* 0x000000000800720c */ /* 0x040fe20003f06270 */
[----:B------:R-:W-:Y:S03]  /*4590*/  IMAD.HI.U32 R0, R8, R4, RZ ;  /* 0x0000000408007227 */ /* 0x000fe600078e00ff */
[----:B------:R-:W-:Y:S02]  /*45a0*/  ISETP.GE.OR P0, PT, R2, R12, P0 ;  /* 0x0000000c0200720c */ /* 0x000fe40000706670 */
[-C--:B------:R-:W-:Y:S04]  /*45b0*/  SHF.R.U32.HI R0, RZ, R5.reuse, R0 ;  /* 0x00000005ff007219 */ /* 0x080fe80000011600 */
[----:B------:R-:W-:Y:S05]  /*45c0*/  SEL R13, R8, R0, !P2 ;  /* 0x00000000080d7207 */ /* 0x000fea0005000000 */
[----:B------:R-:W-:Y:S02]  /*45d0*/  IMAD.MOV R12, RZ, RZ, -R13 ;  /* 0x000000ffff0c7224 */ /* 0x000fe400078e0a0d */
[C---:B------:R-:W-:Y:S04]  /*45e0*/  @!P0 IMAD.HI.U32 R0, R2.reuse, R4, RZ ;  /* 0x0000000402008227 */ /* 0x040fe800078e00ff */
[----:B------:R-:W-:Y:S01]  /*45f0*/  IMAD R12, R129, R12, R8 ;  /* 0x0000000c810c7224 */ /* 0x000fe200078e0208 */
[----:B------:R-:W-:Y:S04]  /*4600*/  @!P0 SHF.R.U32.HI R0, RZ, R5, R0 ;  /* 0x00000005ff008219 */ /* 0x000fe80000011600 */
[----:B------:R-:W-:Y:S04]  /*4610*/  @!P0 SEL R0, R2, R0, !P2 ;  /* 0x0000000002008207 */ /* 0x000fe80005000000 */
[----:B------:R-:W-:Y:S01]  /*4620*/  @!P0 IADD3 R13, PT, PT, R13, -R0, RZ ;  /* 0x800000000d0d8210 */ /* 0x000fe20007ffe0ff */
[----:B------:R-:W-:Y:S01]  /*4630*/  @!P0 IMAD R0, R9, R12, R0 ;  /* 0x0000000c09008224 */ /* 0x000fe200078e0200 */
[----:B------:R-:W-:Y:S01]  /*4640*/  IADD3 R9, PT, PT, -R8, RZ, RZ ;  /* 0x000000ff08097210 */ /* 0x000fe20007ffe1ff */
[--C-:B------:R-:W-:Y:S02]  /*4650*/  IMAD.MOV R12, RZ, RZ, -R2.reuse ;  /* 0x000000ffff0c7224 */ /* 0x100fe400078e0a02 */
[----:B------:R-:W-:Y:S02]  /*4660*/  @!P0 IMAD R8, R13, R129, R2 ;  /* 0x000000810d088224 */ /* 0x000fe400078e0202 */
[----:B------:R-:W-:Y:S02]  /*4670*/  @!P0 IMAD.MOV.U32 R2, RZ, RZ, R0 ;  /* 0x000000ffff028224 */ /* 0x000fe400078e0000 */
[----:B------:R-:W-:Y:S02]  /*4680*/  IMAD R11, R3, R12, R11 ;  /* 0x0000000c030b7224 */ /* 0x000fe400078e020b */
[----:B------:R-:W-:Y:S02]  /*4690*/  IMAD R10, R6, R9, R10 ;  /* 0x00000009060a7224 */ /* 0x000fe400078e020a */
[----:B------:R-:W-:Y:S02]  /*46a0*/  IMAD R11, R2, R3, R11 ;  /* 0x00000003020b7224 */ /* 0x000fe400078e020b */
[----:B------:R-:W-:Y:S02]  /*46b0*/  IMAD R10, R8, R6, R10 ;  /* 0x00000006080a7224 */ /* 0x000fe400078e020a */
.L_x_83:
[----:B------:R-:W-:Y:S05]  /*46c0*/  BRA.U UP0, `(.L_x_84) ;  /* 0x0000000100107547 */ /* 0x000fea000b800000 */
[----:B------:R-:W-:Y:S04]  /*46d0*/  MOV R2, UR13 ;  /* 0x0000000d00027c02 */ /* 0x000fe80008000f00 */
[----:B------:R-:W-:Y:S04]  /*46e0*/  SHF.L.U32 R2, R2, 0x1f, RZ ;  /* 0x0000001f02027819 */ /* 0x000fe800000006ff */
[----:B------:R-:W1:Y:S02]  /*46f0*/  SYNCS.PHASECHK.TRANS64.TRYWAIT P0, [UR6+0x128], R2 ;  /* 0x00012802ff0075a7 */ /* 0x000e640008001106 */
[----:B-1----:R-:W-:Y:S05]  /*4700*/  @!P0 BRA `(.L_x_85) ;  /* 0x0000009800908947 */ /* 0x002fea0003800000 */
.L_x_84:
[----:B------:R-:W-:Y:S05]  /*4710*/  BRA.U !UP3, `(.L_x_86) ;  /* 0x000000010b347547 */ /* 0x000fea000b800000 */
[----:B------:R-:W-:Y:S01]  /*4720*/  UPLOP3.LUT UP1, UPT, UPT, UPT, UP2, 0x80, 0x8 ;  /* 0x000000000008789c */ /* 0x000fe20003f2f020 */
[----:B-1----:R-:W-:Y:S02]  /*4730*/  HFMA2 R0, -RZ, RZ, 0, 5.9604644775390625e-08 ;  /* 0x00000001ff007431 */ /* 0x002fe400000001ff */
[----:B------:R-:W-:Y:S03]  /*4740*/  IMAD.MOV.U32 R237, RZ, RZ, 0x1 ;  /* 0x00000001ffed7424 */ /* 0x000fe600078e00ff */
[----:B------:R-:W-:Y:S05]  /*4750*/  PLOP3.LUT P0, PT, PT, PT, UP1, 0x80, 0x8 ;  /* 0x000000000008781c */ /* 0x000fea0003f0f018 */
[----:B------:R-:W1:Y:S01]  /*4760*/  @UP1 LDCU.64 UR8, c[0x0][0x888] ;  /* 0x00011100ff0817ac */ /* 0x000e620008000a00 */
[----:B------:R-:W-:Y:S07]  /*4770*/  @UP1 UIMAD UR7, UR36, UR4, URZ ;  /* 0x00000004240712a4 */ /* 0x000fee000f8e02ff */
[----:B------:R-:W-:Y:S01]  /*4780*/  @!P0 PRMT R237, R0, 0x7610, R237 ;  /* 0x0000761000ed8816 */ /* 0x000fe200000000ed */
[----:B-1----:R-:W-:Y:S03]  /*4790*/  @UP1 UIMAD.WIDE UR8, UR7, 0x4, UR8 ;  /* 0x00000004070818a5 */ /* 0x002fe6000f8e0208 */
[----:B------:R-:W1:Y:S03]  /*47a0*/  @!UP1 LDCU UR7, c[0x0][0x880] ;  /* 0x00011000ff0797ac */ /* 0x000e660008000800 */
[----:B-----5:R-:W-:Y:S01]  /*47b0*/  IMAD.U32 R184, RZ, RZ, UR8 ;  /* 0x00000008ffb87e24 */ /* 0x020fe2000f8e00ff */
[----:B------:R-:W-:Y:S05]  /*47c0*/  MOV R185, UR9 ;  /* 0x0000000900b97c02 */ /* 0x000fea0008000f00 */
[----:B------:R3:W5:Y:S02]  /*47d0*/  @P0 LDG.E R184, desc[UR40][R184.64] ;  /* 0x00000028b8b80981 */ /* 0x000764000c1e1900 */
[----:B-1-3--:R-:W-:Y:S07]  /*47e0*/  @!P0 IMAD.U32 R184, RZ, RZ, UR7 ;  /* 0x00000007ffb88e24 */ /* 0x00afee000f8e00ff */
.L_x_86:
[----:B-----5:R-:W-:Y:S01]  /*47f0*/  @!P4 FSETP.EQ.AND P5, PT, R184, RZ, PT ;  /* 0x000000ffb800c20b */ /* 0x020fe20003fa2000 */
[----:B------:R-:W-:Y:S01]  /*4800*/  @!UPT UIADD3 URZ, UPT, UPT, URZ, URZ, URZ ;  /* 0x000000fffffff290 */ /* 0x000fe2000fffe0ff */
[----:B------:R-:W-:Y:S11]  /*4810*/  @!P4 BRA `(.L_x_87) ;  /* 0x000000000014c947 */ /* 0x000ff60003800000 */
[----:B------:R-:W-:Y:S02]  /*4820*/  LOP3.LUT P0, RZ, R237, 0xff, RZ, 0xc0, !PT ;  /* 0x000000ffedff7812 */ /* 0x000fe4000780c0ff */
[----:B------:R-:W-:Y:S04]  /*4830*/  PLOP3.LUT P5, PT, PT, PT, UP1, 0x80, 0x8 ;  /* 0x000000000008781c */ /* 0x000fe80003faf018 */
[----:B------:R-:W-:Y:S07]  /*4840*/  PLOP3.LUT P5, PT, P5, PT, PT, 0x8, 0x80 ;  /* 0x000000000080781c */ /* 0x000fee0002fae170 */
[----:B------:R-:W-:Y:S11]  /*4850*/  @P0 FSETP.EQ.AND P5, PT, R184, RZ, PT ;  /* 0x000000ffb800020b */ /* 0x000ff60003fa2000 */
[----:B------:R-:W-:Y:S02]  /*4860*/  @!UPT UIADD3 URZ, UPT, UPT, URZ, URZ, URZ ;  /* 0x000000fffffff290 */ /* 0x000fe4000fffe0ff */
.L_x_87:
[----:B------:R-:W3:Y:S01]  /*4870*/  SYNCS.PHASECHK.TRANS64.TRYWAIT P4, [UR6+0x118], R24 ;  /* 0x00011818ff0075a7 */ /* 0x000ee20008081106 */
[----:B------:R-:W-:Y:S01]  /*4880*/  @P3 SHF.R.U32.HI R25, RZ, 0x10, R17 ;  /* 0x00000010ff193819 */ /* 0x000fe20000011611 */
[----:B------:R-:W-:Y:S01]  /*4890*/  VIADD R27, R27, 0x1 ;  /* 0x000000011b1b7836 */ /* 0x000fe20000000000 */
[----:B------:R-:W5:Y:S08]  /*48a0*/  LDC.64 R8, c[0x0][0xb10] ;  /* 0x0002c400ff087b82 */ /* 0x000f700000000a00 */
[----:B------:R-:W2:Y:S08]  /*48b0*/  LDC.64 R12, c[0x0][0xb18] ;  /* 0x0002c600ff0c7b82 */ /* 0x000eb00000000a00 */
[----:B-1----:R-:W1:Y:S08]  /*48c0*/  @!P1 LDC R0, c[0x0][0xb20] ;  /* 0x0002c800ff009b82 */ /* 0x002e700000000800 */
[----:B------:R-:W4:Y:S01]  /*48d0*/  @!P1 LDC R2, c[0x0][0xb0c] ;  /* 0x0002c300ff029b82 */ /* 0x000f220000000800 */
[C---:B-----5:R-:W-:Y:S05]  /*48e0*/  @!P1 IMAD.HI.U32 R8, R11.reuse, R8, RZ ;  /* 0x000000080b089227 */ /* 0x060fea00078e00ff */
[----:B------:R-:W-:Y:S01]  /*48f0*/  @!P1 SHF.R.U32.HI R8, RZ, R9, R8 ;  /* 0x00000009ff089219 */ /* 0x000fe20000011608 */
[----:B--2---:R-:W-:Y:S01]  /*4900*/  @!P1 IMAD.HI.U32 R13, R10, R13, RZ ;  /* 0x0000000d0a0d9227 */ /* 0x004fe200078e00ff */
[----:B------:R-:W-:Y:S04]  /*4910*/  @!P1 ISETP.NE.AND P0, PT, R12, 0x1, PT ;  /* 0x000000010c00980c */ /* 0x000fe80003f05270 */
[----:B-1----:R-:W-:Y:S02]  /*4920*/  @!P1 SHF.R.U32.HI R0, RZ, R0, R13 ;  /* 0x00000000ff009219 */ /* 0x002fe4000001160d */
[----:B----4-:R-:W-:Y:S02]  /*4930*/  @!P1 ISETP.NE.AND P2, PT, R2, 0x1, PT ;  /* 0x000000010200980c */ /* 0x010fe40003f45270 */
[----:B------:R-:W-:Y:S02]  /*4940*/  @!P1 SEL R9, R10, R0, !P0 ;  /* 0x000000000a099207 */ /* 0x000fe40004000000 */
[----:B------:R-:W-:Y:S02]  /*4950*/  ELECT P0, URZ, PT ;  /* 0x0000000000ff782f */ /* 0x000fe40003800000 */
[----:B------:R-:W-:Y:S05]  /*4960*/  @!P1 SEL R8, R11, R8, !P2 ;  /* 0x000000080b089207 */ /* 0x000fea0005000000 */
[----:B------:R-:W-:Y:S02]  /*4970*/  @!P1 IMAD.IADD R0, R9, 0x1, -R8 ;  /* 0x0000000109009824 */ /* 0x000fe400078e0a08 */
[----:B------:R-:W-:Y:S02]  /*4980*/  @!P1 IMAD.IADD R8, R8, 0x1, -R9 ;  /* 0x0000000108089824 */ /* 0x000fe400078e0a09 */
[----:B------:R-:W-:Y:S02]  /*4990*/  @!P1 IMAD R11, R0, R2, R11 ;  /* 0x00000002000b9224 */ /* 0x000fe400078e020b */
[----:B------:R-:W-:Y:S01]  /*49a0*/  @!P1 IMAD R10, R8, R12, R10 ;  /* 0x0000000c080a9224 */ /* 0x000fe200078e020a */
[----:B---3--:R-:W-:Y:S06]  /*49b0*/  @!P4 BRA `(.L_x_88) ;  /* 0x0000009400fcc947 */ /* 0x008fec0003800000 */
.L_x_358:
[----:B------:R-:W-:Y:S01]  /*49c0*/  PLOP3.LUT P5, PT, P5, P0, PT, 0xf2, 0x2f ;  /* 0x00000000002f781c */ /* 0x000fe20002fa1e72 */
[----:B------:R-:W-:Y:S01]  /*49d0*/  UMOV UR14, 0x0 ;  /* 0x00000000000e7882 */ /* 0x000fe20000000000 */
[----:B------:R-:W-:Y:S01]  /*49e0*/  LOP3.LUT R28, R28, 0x1, RZ, 0x3c, !PT ;  /* 0x000000011c1c7812 */ /* 0x000fe200078e3cff */
[----:B------:R-:W-:Y:S01]  /*49f0*/  UMOV UR15, 0x10000000 ;  /* 0x10000000000f7882 */ /* 0x000fe20000000000 */
[----:B------:R-:W-:Y:S01]  /*4a00*/  UMOV UR12, UR36 ;  /* 0x00000024000c7c82 */ /* 0x000fe20008000000 */
[----:B------:R-:W-:Y:S08]  /*4a10*/  @P3 R2UR UR36, R25 ;  /* 0x00000000192432ca */ /* 0x000ff000000e0000 */
[----:B------:R-:W-:Y:S01]  /*4a20*/  @!P5 IADD3 R2, P0, PT, R30, 0x580, RZ ;  /* 0x000005801e02d810 */ /* 0x000fe20007f1e0ff */
[----:B------:R-:W-:Y:S01]  /*4a30*/  @!P5 IMAD.SHL.U32 R235, R235, 0x40, RZ ;  /* 0x00000040ebebd824 */ /* 0x000fe200078e00ff */
[----:B------:R-:W-:Y:S01]  /*4a40*/  VOTEU.ALL UP0, P5 ;  /* 0x0000000000ff7886 */ /* 0x000fe20002800000 */
[----:B------:R-:W-:Y:S01]  /*4a50*/  @!P5 IMAD.SHL.U32 R236, R236, 0x80, RZ ;  /* 0x00000080ececd824 */ /* 0x000fe200078e00ff */
[----:B------:R-:W-:Y:S01]  /*4a60*/  @!P5 R2UR UR8, R2 ;  /* 0x000000000208d2ca */ /* 0x000fe200000e0000 */
[----:B-1----:R-:W-:Y:S01]  /*4a70*/  @!P5 IMAD.X R0, RZ, RZ, R31, P0 ;  /* 0x000000ffff00d224 */ /* 0x002fe200000e061f */
[----:B------:R-:W-:Y:S01]  /*4a80*/  @!P5 R2UR UR10, R235 ;  /* 0x00000000eb0ad2ca */ /* 0x000fe200000e0000 */
[----:B------:R-:W-:Y:S01]  /*4a90*/  @!UP0 UIADD3 UR9, UPT, UPT, UR6, 0x110, URZ ;  /* 0x0000011006098890 */ /* 0x000fe2000fffe0ff */
[----:B------:R-:W-:Y:S01]  /*4aa0*/  @!P5 R2UR UR11, R236 ;  /* 0x00000000ec0bd2ca */ /* 0x000fe200000e0000 */
[----:B------:R-:W-:Y:S01]  /*4ab0*/  IMAD.IADD R235, R10, 0x1, R223 ;  /* 0x000000010aeb7824 */ /* 0x000fe200078e02df */
[----:B------:R-:W-:Y:S01]  /*4ac0*/  @!P5 R2UR UR7, R0 ;  /* 0x000000000007d2ca */ /* 0x000fe200000e0000 */
[----:B------:R-:W-:Y:S01]  /*4ad0*/  IMAD.IADD R236, R11, 0x1, R234 ;  /* 0x000000010bec7824 */ /* 0x000fe200078e02ea */
[C---:B------:R-:W-:Y:S04]  /*4ae0*/  ISETP.NE.AND P0, PT, R27.reuse, 0x2, PT ;  /* 0x000000021b00780c */ /* 0x040fe80003f05270 */
[----:B------:R-:W-:Y:S01]  /*4af0*/  SEL R0, RZ, 0x1, P0 ;  /* 0x00000001ff007807 */ /* 0x000fe20000000000 */
[----:B------:R-:W-:Y:S01]  /*4b00*/  IMAD.U32 R8, RZ, RZ, UR8 ;  /* 0x00000008ff087e24 */ /* 0x000fe2000f8e00ff */
[----:B------:R-:W-:Y:S01]  /*4b10*/  @!UP0 UIADD3 UR8, UPT, UPT, UR6, 0x200, URZ ;  /* 0x0000020006088890 */ /* 0x000fe2000fffe0ff */
[----:B------:R-:W-:Y:S01]  /*4b20*/  SEL R27, R27, RZ, P0 ;  /* 0x000000ff1b1b7207 */ /* 0x000fe20000000000 */
[----:B------:R-:W-:Y:S01]  /*4b30*/  VOTEU.ALL UP0, P5 ;  /* 0x0000000000ff7886 */ /* 0x000fe20002800000 */
[----:B------:R-:W-:Y:S02]  /*4b40*/  LOP3.LUT R26, R26, R0, RZ, 0x3c, !PT ;  /* 0x000000001a1a7212 */ /* 0x000fe400078e3cff */
[----:B------:R-:W-:Y:S01]  /*4b50*/  IMAD.U32 R9, RZ, RZ, UR7 ;  /* 0x00000007ff097e24 */ /* 0x000fe2000f8e00ff */
[----:B------:R-:W-:Y:S04]  /*4b60*/  @!P5 R2UR UR16, R8 ;  /* 0x000000000810d2ca */ /* 0x000fe800000e0000 */
[----:B------:R-:W-:Y:S11]  /*4b70*/  @!P5 R2UR UR17, R9 ;  /* 0x000000000911d2ca */ /* 0x000ff600000e0000 */
[----:B------:R-:W-:Y:S02]  /*4b80*/  @!UPT UIADD3 URZ, UPT, UPT, URZ, URZ, URZ ;  /* 0x000000fffffff290 */ /* 0x000fe4000fffe0ff */
[----:B------:R3:W-:Y:S01]  /*4b90*/  @!UP0 UTMALDG.3D [UR8], [UR16], desc[UR14] ;  /* 0x00000e08100085b4 */ /* 0x0007e20008011000 */
[----:B------:R3:W-:Y:S01]  /*4ba0*/  @!P5 SYNCS.ARRIVE.TRANS64.RED.A0TR RZ, [UR6+0x110], R23 ;  /* 0x00011017ffffd9a7 */ /* 0x0007e20008300406 */
[----:B------:R-:W-:Y:S01]  /*4bb0*/  UPLOP3.LUT UP0, UPT, UPT, UPT, UPT, 0x80, 0x8 ;  /* 0x000000000008789c */ /* 0x000fe20003f0f070 */
[----:B------:R-:W-:Y:S01]  /*4bc0*/  SYNCS.ARRIVE.TRANS64.RED.A1T0 RZ, [UR37], RZ ;  /* 0x000000ffffff79a7 */ /* 0x000fe20008100425 */
[----:B------:R-:W-:Y:S09]  /*4bd0*/  @P3 BRA `(.L_x_89) ;  /* 0xfffffff400b43947 */ /* 0x000ff2000383ffff */
[----:B------:R-:W-:Y:S07]  /*4be0*/  MOV R0, UR6 ;  /* 0x0000000600007c02 */ /* 0x000fee0008000f00 */
.L_x_90:
[----:B-1----:R-:W-:-:S04]  /*4bf0*/  SHF.L.U32 R2, R28, 0x1f, RZ ;  /* 0x0000001f1c027819 */ /* 0x002fc800000006ff */
[----:B------:R1:W2:Y:S03]  /*4c00*/  SYNCS.PHASECHK.TRANS64.TRYWAIT P0, [R0+URZ+0x118], R2 ;  /* 0x00011802000075a7 */ /* 0x0002a600080011ff */
[----:B--2---:R-:W-:Y:S05]  /*4c10*/  @!P0 NANOSLEEP.SYNCS 0x989680 ;  /* 0x009896800000895d */ /* 0x004fea0003900000 */
[----:B------:R-:W2:Y:S02]  /*4c20*/  @!P0 SYNCS.PHASECHK.TRANS64 P0, [R0+URZ+0x118], R2 ;  /* 0x00011802000085a7 */ /* 0x000ea400080010ff */
[----:B--23--:R-:W-:Y:S05]  /*4c30*/  @P0 EXIT ;  /* 0x000000000000094d */ /* 0x00cfea0003800000 */
[----:B------:R-:W-:Y:S05]  /*4c40*/  BRA `(.L_x_90) ;  /* 0xfffffffc00e87947 */ /* 0x000fea000383ffff */
.L_x_81:
[----:B------:R-:W-:-:S06]  /*4c50*/  UISETP.GE.AND UP0, UPT, UR8, 0x4, UPT ;  /* 0x000000040800788c */ /* 0x000fcc000bf06270 */
[----:B------:R-:W-:-:S13]  /*4c60*/  PLOP3.LUT P0, PT, PT, PT, UP0, 0x80, 0x8 ;  /* 0x000000000008781c */ /* 0x000fda0003f0f008 */
[----:B------:R-:W-:Y:S05]  /*4c70*/  @!P0 EXIT ;  /* 0x000000000000894d */ /* 0x000fea0003800000 */
[----:B------:R-:W-:Y:S01]  /*4c80*/  BAR.SYNC.DEFER_BLOCKING 0x6, 0xa0 ;  /* 0x0182800000007b1d */ /* 0x000fe20000010000 */
[C---:B------:R-:W-:Y:S02]  /*4c90*/  IMAD.SHL.U32 R2, R239.reuse, 0x40, RZ ;  /* 0x00000040ef027824 */ /* 0x040fe400078e00ff */
[----:B------:R-:W-:Y:S02]  /*4ca0*/  HFMA2 R106, -RZ, RZ, 0, 0 ;  /* 0x00000000ff6a7431 */ /* 0x000fe400000001ff */
[C---:B------:R-:W-:Y:S01]  /*4cb0*/  IMAD.SHL.U32 R240, R239.reuse, 0x8, RZ ;  /* 0x00000008eff07824 */ /* 0x040fe200078e00ff */
[----:B------:R-:W-:Y:S01]  /*4cc0*/  CS2R R246, SRZ ;  /* 0x0000000000f67805 */ /* 0x000fe2000001ff00 */
[C---:B------:R-:W-:Y:S01]  /*4cd0*/  IMAD.SHL.U32 R248, R239.reuse, 0x10, RZ ;  /* 0x00000010eff87824 */ /* 0x040fe200078e00ff */
[----:B------:R-:W-:Y:S01]  /*4ce0*/  UMOV UR43, 0x400 ;  /* 0x00000400002b7882 */ /* 0x000fe20000000000 */
[----:B------:R-:W-:Y:S01]  /*4cf0*/  LOP3.LUT R3, R2, 0x180, RZ, 0xc0, !PT ;  /* 0x0000018002037812 */ /* 0x000fe200078ec0ff */
[----:B------:R-:W-:Y:S01]  /*4d00*/  ULEA UR43, UR37, UR43, 0x18 ;  /* 0x0000002b252b7291 */ /* 0x000fe2000f8ec0ff */
[----:B------:R-:W1:Y:S01]  /*4d10*/  LDC R238, c[0x0][0x370] ;  /* 0x0000dc00ffee7b82 */ /* 0x000e620000000800 */
[----:B------:R-:W-:Y:S01]  /*4d20*/  IMAD.U32 R138, R239, 0x10000, RZ ;  /* 0x00010000ef8a7824 */ /* 0x000fe200078e00ff */
[----:B------:R-:W-:Y:S01]  /*4d30*/  LOP3.LUT R240, R3, 0x30, R240, 0xf8, !PT ;  /* 0x0000003003f07812 */ /* 0x000fe200078ef8f0 */
[----:B------:R-:W-:Y:S01]  /*4d40*/  UIADD3 UR4, UPT, UPT, UR43, 0x2200, URZ ;  /* 0x000022002b047890 */ /* 0x000fe2000fffe0ff */
[----:B------:R-:W-:Y:S01]  /*4d50*/  LOP3.LUT R250, R248, 0x20, RZ, 0xc0, !PT ;  /* 0x00000020f8fa7812 */ /* 0x000fe200078ec0ff */
[----:B------:R-:W-:Y:S01]  /*4d60*/  IMAD.MOV.U32 R13, RZ, RZ, RZ ;  /* 0x000000ffff0d7224 */ /* 0x000fe200078e00ff */
[----:B------:R-:W-:Y:S01]  /*4d70*/  LOP3.LUT R240, R240, 0x1e40, R2, 0xf8, !PT ;  /* 0x00001e40f0f07812 */ /* 0x000fe200078ef802 */
[----:B------:R-:W-:Y:S01]  /*4d80*/  IMAD.MOV.U32 R245, RZ, RZ, RZ ;  /* 0x000000fffff57224 */ /* 0x000fe200078e00ff */
[----:B------:R-:W2:Y:S01]  /*4d90*/  LDC R135, c[0x0][0xb0c] ;  /* 0x0002c300ff877b82 */ /* 0x000ea20000000800 */
[----:B------:R-:W-:Y:S01]  /*4da0*/  LOP3.LUT R138, R138, 0x600000, RZ, 0xc0, !PT ;  /* 0x006000008a8a7812 */ /* 0x000fe200078ec0ff */
[----:B------:R-:W4:Y:S01]  /*4db0*/  LDCU.64 UR46, c[0x0][0x348] ;  /* 0x00006900ff2e77ac */ /* 0x000f220008000a00 */
[----:B------:R-:W-:Y:S01]  /*4dc0*/  VIADD R249, R240, UR43 ;  /* 0x0000002bf0f97c36 */ /* 0x000fe20008000000 */
[----:B------:R-:W-:-:S02]  /*4dd0*/  LOP3.LUT R248, R248, 0x40, RZ, 0xc0, !PT ;  /* 0x00000040f8f87812 */ /* 0x000fc400078ec0ff */
[----:B------:R-:W-:Y:S01]  /*4de0*/  MOV R251, UR4 ;  /* 0x0000000400fb7c02 */ /* 0x000fe20008000f00 */
[----:B------:R-:W3:Y:S01]  /*4df0*/  LDS R0, [UR43+0x1e0] ;  /* 0x0001e02bff007984 */ /* 0x000ee20008000800 */
[----:B------:R-:W1:Y:S01]  /*4e00*/  LDC R242, c[0x0][0xb20] ;  /* 0x0002c800fff27b82 */ /* 0x000e620000000800 */
[--C-:B------:R-:W-:Y:S01]  /*4e10*/  IADD3 R250, PT, PT, -R250, 0x200, R249.reuse ;  /* 0x00000200fafa7810 */ /* 0x100fe20007ffe1f9 */
[----:B------:R-:W1:Y:S01]  /*4e20*/  LDCU.64 UR38, c[0x0][0x888] ;  /* 0x00011100ff2677ac */ /* 0x000e620008000a00 */
[----:B------:R-:W-:-:S03]  /*4e30*/  IADD3 R249, PT, PT, -R248, 0x200, R249 ;  /* 0x00000200f8f97810 */ /* 0x000fc60007ffe1f9 */
[----:B------:R-:W-:Y:S01]  /*4e40*/  IMAD.IADD R248, R250, 0x1, -R248 ;  /* 0x00000001faf87824 */ /* 0x000fe200078e0af8 */
[----:B------:R-:W-:Y:S01]  /*4e50*/  UIADD3 UR42, UPT, UPT, UR43, 0x200, URZ ;  /* 0x000002002b2a7890 */ /* 0x000fe2000fffe0ff */
[----:B------:R-:W1:Y:S08]  /*4e60*/  LDC R134, c[0x0][0xb30] ;  /* 0x0002cc00ff867b82 */ /* 0x000e700000000800 */
[----:B------:R-:W1:Y:S08]  /*4e70*/  LDC.64 R232, c[0x0][0xb10] ;  /* 0x0002c400ffe87b82 */ /* 0x000e700000000a00 */
[----:B------:R-:W1:Y:S08]  /*4e80*/  LDC.64 R132, c[0x0][0xb18] ;  /* 0x0002c600ff847b82 */ /* 0x000e700000000a00 */
[----:B------:R-:W1:Y:S01]  /*4e90*/  LDC.64 R228, c[0x0][0x888] ;  /* 0x00022200ffe47b82 */ /* 0x000e620000000a00 */
[----:B---3--:R-:W-:-:S07]  /*4ea0*/  IMAD.IADD R138, R0, 0x1, R138 ;  /* 0x00000001008a7824 */ /* 0x008fce00078e028a */
[----:B------:R-:W3:Y:S08]  /*4eb0*/  LDC.64 R130, c[0x0][0xb28] ;  /* 0x0002ca00ff827b82 */ /* 0x000ef00000000a00 */
[----:B------:R-:W1:Y:S08]  /*4ec0*/  LDC.64 R230, c[0x0][0x890] ;  /* 0x00022400ffe67b82 */ /* 0x000e700000000a00 */
[----:B------:R-:W1:Y:S08]  /*4ed0*/  LDC.64 R226, c[0x0][0x8b0] ;  /* 0x00022c00ffe27b82 */ /* 0x000e700000000a00 */
[----:B------:R-:W1:Y:S08]  /*4ee0*/  LDC.64 R224, c[0x0][0x8a8] ;  /* 0x00022a00ffe07b82 */ /* 0x000e700000000a00 */
[----:B--2-4-:R-:W1:Y:S02]  /*4ef0*/  LDC R243, c[0x0][0x374] ;  /* 0x0000dd00fff37b82 */ /* 0x014e640000000800 */
.L_x_301:
[C---:B------:R-:W-:Y:S02]  /*4f00*/  LEA R0, R13.reuse, UR43, 0x3 ;  /* 0x0000002b0d007c11 */ /* 0x040fe4000f8e18ff */
[----:B------:R-:W-:Y:S02]  /*4f10*/  SHF.L.U32 R2, R246, 0x1f, RZ ;  /* 0x0000001ff6027819 */ /* 0x000fe400000006ff */
[----:B------:R-:W-:Y:S02]  /*4f20*/  LEA R16, R13, UR43, 0x4 ;  /* 0x0000002b0d107c11 */ /* 0x000fe4000f8e20ff */
[----:B------:R-:W2:Y:S02]  /*4f30*/  SYNCS.PHASECHK.TRANS64.TRYWAIT P0, [R0+URZ+0x130], R2 ;  /* 0x00013002000075a7 */ /* 0x000ea400080011ff */
[----:B--2---:R-:W-:Y:S05]  /*4f40*/  @!P0 BRA `(.L_x_91) ;  /* 0x0000009000b08947 */ /* 0x004fea0003800000 */
.L_x_359:
[----:B------:R-:W4:Y:S01]  /*4f50*/  LDC.64 R10, c[0x0][0xb10] ;  /* 0x0002c400ff0a7b82 */ /* 0x000f220000000a00 */
[----:B------:R-:W3:Y:S01]  /*4f60*/  LDS.128 R16, [R16+0x1c0] ;  /* 0x0001c00010107984 */ /* 0x000ee20000000c00 */
[----:B-1----:R-:W-:Y:S01]  /*4f70*/  ISETP.NE.AND P1, PT, R134, 0x1, PT ;  /* 0x000000018600780c */ /* 0x002fe20003f25270 */
[----:B--2---:R-:W-:Y:S01]  /*4f80*/  VIADD R0, R0, 0x140 ;  /* 0x0000014000007836 */ /* 0x004fe20000000000 */
[----:B------:R-:W-:Y:S04]  /*4f90*/  ISETP.GE.AND P0, PT, R129, 0x1, PT ;  /* 0x000000018100780c */ /* 0x000fe80003f06270 */
[----:B------:R-:W1:Y:S01]  /*4fa0*/  LDC.64 R8, c[0x0][0xb18] ;  /* 0x0002c600ff087b82 */ /* 0x000e620000000a00 */
[----:B------:R-:W-:Y:S01]  /*4fb0*/  PRMT R0, RZ, 0x654, R0 ;  /* 0x00000654ff007816 */ /* 0x000fe20000000000 */
[----:B------:R-:W-:Y:S01]  /*4fc0*/  @!PT LDS RZ, [RZ] ;  /* 0x00000000fffff984 */ /* 0x000fe20000000800 */
[----:B------:R-:W-:Y:S01]  /*4fd0*/  @!PT LDS RZ, [RZ] ;  /* 0x00000000fffff984 */ /* 0x000fe20000000800 */
[----:B------:R-:W-:Y:S01]  /*4fe0*/  @!PT LDS RZ, [RZ] ;  /* 0x00000000fffff984 */ /* 0x000fe20000000800 */
[----:B------:R-:W-:Y:S01]  /*4ff0*/  @!PT LDS RZ, [RZ] ;  /* 0x00000000fffff984 */ /* 0x000fe20000000800 */
[----:B------:R2:W-:Y:S06]  /*5000*/  MEMBAR.ALL.CTA ;  /* 0x0000000000007992 */ /* 0x0005ec0000008000 */
[----:B--2---:R-:W2:Y:S01]  /*5010*/  FENCE.VIEW.ASYNC.S ;  /* 0x00000000000073c6 */ /* 0x004ea20000000000 */
[----:B------:R-:W1:Y:S08]  /*5020*/  @!P1 LDC R12, c[0x0][0xb20] ;  /* 0x0002c800ff0c9b82 */ /* 0x000e700000000800 */
[----:B------:R-:W1:Y:S01]  /*5030*/  @!P1 LDC R7, c[0x0][0xb0c] ;  /* 0x0002c300ff079b82 */ /* 0x000e620000000800 */
[----:B--2---:R2:W-:Y:S01]  /*5040*/  SYNCS.ARRIVE.TRANS64.RED.A1T0 RZ, [R0+URZ], RZ ;  /* 0x000000ff00ff79a7 */ /* 0x0045e200081004ff */
[----:B---3--:R-:W-:Y:S04]  /*5050*/  LOP3.LUT P4, RZ, R18, 0x1, RZ, 0xc0, !PT ;  /* 0x0000000112ff7812 */ /* 0x008fe8000788c0ff */
[----:B------:R-:W-:Y:S09]  /*5060*/  P2R R252, PR, RZ, 0x10 ;  /* 0x00000010fffc7803 */ /* 0x000ff20000000000 */
[----:B------:R-:W-:Y:S02]  /*5070*/  @P4 MOV R137, R16 ;  /* 0x0000001000894202 */ /* 0x000fe40000000f00 */
[----:B------:R-:W-:Y:S01]  /*5080*/  @P4 LOP3.LUT R136, R17, 0xffff, RZ, 0xc0, !PT ;  /* 0x0000ffff11884812 */ /* 0x000fe200078ec0ff */
[----:B--2-4-:R-:W-:Y:S06]  /*5090*/  @!P0 BRA `(.L_x_92) ;  /* 0x0000000000a48947 */ /* 0x014fec0003800000 */
[-C--:B------:R-:W-:Y:S01]  /*50a0*/  IMAD.HI.U32 R0, R243, R133.reuse, RZ ;  /* 0x00000085f3007227 */ /* 0x080fe200078e00ff */
[----:B------:R-:W-:Y:S02]  /*50b0*/  ISETP.NE.AND P0, PT, R132, 0x1, PT ;  /* 0x000000018400780c */ /* 0x000fe40003f05270 */
[----:B------:R-:W-:Y:S01]  /*50c0*/  ISETP.NE.AND P2, PT, R129, 0x1, PT ;  /* 0x000000018100780c */ /* 0x000fe20003f45270 */
[----:B------:R-:W-:Y:S01]  /*50d0*/  IMAD.HI.U32 R4, R238, R232, RZ ;  /* 0x000000e8ee047227 */ /* 0x000fe200078e00ff */
[----:B------:R-:W-:Y:S02]  /*50e0*/  SHF.R.U32.HI R0, RZ, R242, R0 ;  /* 0x000000f2ff007219 */ /* 0x000fe40000011600 */
[----:B------:R-:W-:Y:S01]  /*50f0*/  ISETP.NE.AND P3, PT, R135, 0x1, PT ;  /* 0x000000018700780c */ /* 0x000fe20003f65270 */
[----:B------:R-:W-:Y:S01]  /*5100*/  IMAD.HI.U32 R6, R136, R133, RZ ;  /* 0x0000008588067227 */ /* 0x000fe200078e00ff */
[-C--:B------:R-:W-:Y:S02]  /*5110*/  SHF.R.U32.HI R4, RZ, R233.reuse, R4 ;  /* 0x000000e9ff047219 */ /* 0x080fe40000011604 */
        /* <DEDUP_REMOVED lines=12> */
[----:B------:R-:W-:Y:S01]  /*51e0*/  IMAD R5, R129, R4, RZ ;  /* 0x0000000481057224 */ /* 0x000fe200078e02ff */
[C---:B------:R-:W-:Y:S01]  /*51f0*/  ISETP.GE.AND P0, PT, R3.reuse, R0, PT ;  /* 0x000000000300720c */ /* 0x040fe20003f06270 */
[C---:B------:R-:W-:Y:S03]  /*5200*/  IMAD.HI.U32 R0, R3.reuse, R130, RZ ;  /* 0x0000008203007227 */ /* 0x040fe600078e00ff */
[C---:B------:R-:W-:Y:S02]  /*5210*/  ISETP.GE.OR P0, PT, R2.reuse, R5, P0 ;  /* 0x000000050200720c */ /* 0x040fe40000706670 */
[----:B------:R-:W-:Y:S04]  /*5220*/  SHF.R.U32.HI R0, RZ, R131, R0 ;  /* 0x00000083ff007219 */ /* 0x000fe80000011600 */
        /* <DEDUP_REMOVED lines=15> */
[----:B------:R-:W-:Y:S07]  /*5320*/  IMAD R136, R3, R132, R136 ;  /* 0x0000008403887224 */ /* 0x000fee00078e0288 */
.L_x_92:
[----:B------:R-:W-:Y:S01]  /*5330*/  @!P1 IMAD.HI.U32 R0, R137, R10, RZ ;  /* 0x0000000a89009227 */ /* 0x000fe200078e00ff */
[----:B-1----:R-:W-:Y:S01]  /*5340*/  @!P1 ISETP.NE.AND P0, PT, R8, 0x1, PT ;  /* 0x000000010800980c */ /* 0x002fe20003f05270 */
[----:B------:R-:W-:Y:S01]  /*5350*/  ULOP3.LUT UP0, URZ, UR42, 0x1b0, URZ, 0xc0, !UPT ;  /* 0x000001b02aff7892 */ /* 0x000fe2000f80c0ff */
[----:B------:R-:W-:Y:S01]  /*5360*/  @!P1 ISETP.NE.AND P2, PT, R7, 0x1, PT ;  /* 0x000000010700980c */ /* 0x000fe20003f45270 */
[C---:B------:R-:W-:Y:S01]  /*5370*/  @!P1 IMAD.HI.U32 R2, R136.reuse, R9, RZ ;  /* 0x0000000988029227 */ /* 0x040fe200078e00ff */
[----:B------:R-:W-:Y:S02]  /*5380*/  @!P1 SHF.R.U32.HI R0, RZ, R11, R0 ;  /* 0x0000000bff009219 */ /* 0x000fe40000011600 */
[----:B------:R-:W-:Y:S02]  /*5390*/  @P4 SHF.R.U32.HI R244, RZ, 0x10, R17 ;  /* 0x00000010fff44819 */ /* 0x000fe40000011611 */
[----:B------:R-:W-:Y:S02]  /*53a0*/  @!P1 SHF.R.U32.HI R2, RZ, R12, R2 ;  /* 0x0000000cff029219 */ /* 0x000fe40000011602 */
[----:B------:R-:W-:Y:S02]  /*53b0*/  @!P1 SEL R3, R137, R0, !P2 ;  /* 0x0000000089039207 */ /* 0x000fe40005000000 */
[----:B------:R-:W-:Y:S05]  /*53c0*/  @!P1 SEL R2, R136, R2, !P0 ;  /* 0x0000000288029207 */ /* 0x000fea0004000000 */
[----:B------:R-:W-:Y:S02]  /*53d0*/  @!P1 IMAD.IADD R0, R2, 0x1, -R3 ;  /* 0x0000000102009824 */ /* 0x000fe400078e0a03 */
[----:B------:R-:W-:Y:S02]  /*53e0*/  @!P1 IMAD.IADD R2, R3, 0x1, -R2 ;  /* 0x0000000103029824 */ /* 0x000fe400078e0a02 */
[----:B------:R-:W-:Y:S02]  /*53f0*/  @!P1 IMAD R137, R0, R7, R137 ;  /* 0x0000000700899224 */ /* 0x000fe400078e0289 */
[----:B------:R-:W-:Y:S02]  /*5400*/  VIADD R0, R13, 0x1 ;  /* 0x000000010d007836 */ /* 0x000fe40000000000 */
[----:B------:R-:W-:Y:S03]  /*5410*/  @!P1 IMAD R136, R2, R8, R136 ;  /* 0x0000000802889224 */ /* 0x000fe600078e0288 */
[----:B------:R1:W-:Y:S01]  /*5420*/  STL [R1], R0 ;  /* 0x0000000001007387 */ /* 0x0003e20000100800 */
[----:B------:R-:W-:Y:S05]  /*5430*/  BRA.U !UP0, `(.L_x_93) ;  /* 0x0000000108407547 */ /* 0x000fea000b800000 */
[----:B------:R-:W2:Y:S01]  /*5440*/  LDCU.64 UR8, c[0x4][0x80] ;  /* 0x01001000ff0877ac */ /* 0x000ea20008000a00 */
[----:B------:R-:W-:Y:S01]  /*5450*/  MOV R3, 0x0 ;  /* 0x0000000000037802 */ /* 0x000fe20000000f00 */
[----:B------:R-:W-:Y:S02]  /*5460*/  HFMA2 R12, -RZ, RZ, 0, 5.9604644775390625e-08 ;  /* 0x00000001ff0c7431 */ /* 0x000fe400000001ff */
[----:B------:R-:W-:Y:S02]  /*5470*/  IMAD.MOV.U32 R8, RZ, RZ, 0x70 ;  /* 0x00000070ff087424 */ /* 0x000fe400078e00ff */
[----:B------:R-:W-:Y:S01]  /*5480*/  IMAD.MOV.U32 R13, RZ, RZ, RZ ;  /* 0x000000ffff0d7224 */ /* 0x000fe200078e00ff */
[----:B------:R-:W3:Y:S01]  /*5490*/  LDCU.64 UR6, c[0x4][0x88] ;  /* 0x01001100ff0677ac */ /* 0x000ee20008000a00 */
[----:B------:R-:W4:Y:S01]  /*54a0*/  LDC.64 R2, c[0x4][R3] ;  /* 0x0100000003027b82 */ /* 0x000f220000000a00 */
[----:B------:R-:W1:Y:S01]  /*54b0*/  LDCU.64 UR4, c[0x4][0x8] ;  /* 0x01000100ff0477ac */ /* 0x000e620008000a00 */
[----:B--2---:R-:W-:Y:S01]  /*54c0*/  MOV R5, UR9 ;  /* 0x0000000900057c02 */ /* 0x004fe20008000f00 */
[----:B------:R-:W-:Y:S01]  /*54d0*/  IMAD.U32 R4, RZ, RZ, UR8 ;  /* 0x00000008ff047e24 */ /* 0x000fe2000f8e00ff */
[----:B---3--:R-:W-:Y:S01]  /*54e0*/  MOV R7, UR7 ;  /* 0x0000000700077c02 */ /* 0x008fe20008000f00 */
[----:B------:R-:W-:Y:S01]  /*54f0*/  IMAD.U32 R6, RZ, RZ, UR6 ;  /* 0x00000006ff067e24 */ /* 0x000fe2000f8e00ff */
[----:B-1----:R-:W-:Y:S01]  /*5500*/  MOV R11, UR5 ;  /* 0x00000005000b7c02 */ /* 0x002fe20008000f00 */
[----:B------:R-:W-:Y:S02]  /*5510*/  IMAD.U32 R10, RZ, RZ, UR4 ;  /* 0x00000004ff0a7e24 */ /* 0x000fe4000f8e00ff */
[----:B------:R-:W-:Y:S07]  /*5520*/  LEPC R20, `(.L_x_93) ;  /* 0x000000001014794e */ /* 0x000fee0000000000 */
[----:B----45:R-:W-:Y:S05]  /*5530*/  CALL.ABS.NOINC R2 ;  /* 0x0000000002007343 */ /* 0x030fea0003c00000 */
.L_x_93:
[----:B------:R-:W-:Y:S01]  /*5540*/  LOP3.LUT P0, RZ, R251, 0x1b0, RZ, 0xc0, !PT ;  /* 0x000001b0fbff7812 */ /* 0x000fe2000780c0ff */
[----:B------:R-:W-:Y:S11]  /*5550*/  BSSY.RECONVERGENT B6, `(.L_x_94) ;  /* 0x0000013000067945 */ /* 0x000ff60003800200 */
[----:B------:R-:W-:Y:S01]  /*5560*/  @!UPT UIADD3 URZ, UPT, UPT, URZ, URZ, URZ ;  /* 0x000000fffffff290 */ /* 0x000fe2000fffe0ff */
[----:B------:R-:W-:Y:S05]  /*5570*/  @!P0 BRA `(.L_x_95) ;  /* 0x0000000000408947 */ /* 0x000fea0003800000 */
        /* <DEDUP_REMOVED lines=16> */
.L_x_95:
[----:B------:R-:W-:Y:S05]  /*5680*/  BSYNC.RECONVERGENT B6 ;  /* 0x0000000000067941 */ /* 0x000fea0003800200 */
.L_x_94:
[----:B------:R-:W-:Y:S02]  /*5690*/  ISETP.NE.U32.AND P3, PT, R230, RZ, PT ;  /* 0x000000ffe600720c */ /* 0x000fe40003f65070 */
[----:B------:R-:W-:Y:S02]  /*56a0*/  ISETP.NE.U32.AND P2, PT, R226, RZ, PT ;  /* 0x000000ffe200720c */ /* 0x000fe40003f45070 */
[----:B------:R-:W-:Y:S02]  /*56b0*/  ISETP.NE.AND.EX P3, PT, R231, RZ, PT, P3 ;  /* 0x000000ffe700720c */ /* 0x000fe40003f65330 */
[----:B------:R-:W-:Y:S02]  /*56c0*/  PLOP3.LUT P0, PT, PT, PT, PT, 0x8, 0x80 ;  /* 0x000000000080781c */ /* 0x000fe40003f0e170 */
[----:B------:R-:W-:Y:S09]  /*56d0*/  ISETP.NE.AND.EX P2, PT, R227, RZ, PT, P2 ;  /* 0x000000ffe300720c */ /* 0x000ff20003f45320 */
[----:B------:R-:W-:Y:S05]  /*56e0*/  @!P3 BRA `(.L_x_96) ;  /* 0x00000000002cb947 */ /* 0x000fea0003800000 */
[----:B------:R-:W-:Y:S01]  /*56f0*/  ISETP.NE.U32.AND P1, PT, R228, RZ, PT ;  /* 0x000000ffe400720c */ /* 0x000fe20003f25070 */
[----:B------:R-:W-:Y:S03]  /*5700*/  IMAD.MOV.U32 R237, RZ, RZ, 0x1 ;  /* 0x00000001ffed7424 */ /* 0x000fe600078e00ff */
[----:B------:R-:W-:Y:S11]  /*5710*/  ISETP.NE.AND.EX P1, PT, R229, RZ, PT, P1 ;  /* 0x000000ffe500720c */ /* 0x000ff60003f25310 */
[----:B------:R-:W-:Y:S02]  /*5720*/  @!UPT UIADD3 URZ, UPT, UPT, URZ, URZ, URZ ;  /* 0x000000fffffff290 */ /* 0x000fe4000fffe0ff */
[----:B------:R-:W2:Y:S01]  /*5730*/  @P1 LDC.64 R2, c[0x0][0x888] ;  /* 0x00022200ff021b82 */ /* 0x000ea20000000a00 */
[----:B-1----:R-:W-:Y:S04]  /*5740*/  @P1 IMAD R0, R230, UR36, RZ ;  /* 0x00000024e6001c24 */ /* 0x002fe8000f8e02ff */
[----:B--2---:R-:W-:Y:S04]  /*5750*/  @P1 IMAD.WIDE R2, R0, 0x4, R2 ;  /* 0x0000000400021825 */ /* 0x004fe800078e0202 */
[----:B------:R-:W-:Y:S01]  /*5760*/  HFMA2 R0, -RZ, RZ, 0, 5.9604644775390625e-08 ;  /* 0x00000001ff007431 */ /* 0x000fe200000001ff */
[----:B-----5:R2:W5:Y:S04]  /*5770*/  @P1 LDG.E R184, desc[UR40][R2.64] ;  /* 0x0000002802b81981 */ /* 0x020568000c1e1900 */
[----:B------:R-:W-:Y:S01]  /*5780*/  @!P1 PRMT R237, R0, 0x7610, R237 ;  /* 0x0000761000ed9816 */ /* 0x000fe200000000ed */
[----:B--2---:R-:W3:Y:S06]  /*5790*/  @!P1 LDC R184, c[0x0][0x880] ;  /* 0x00022000ffb89b82 */ /* 0x004eec0000000800 */
.L_x_96:
[----:B------:R-:W-:Y:S05]  /*57a0*/  @!P2 BRA `(.L_x_97) ;  /* 0x000000000020a947 */ /* 0x000fea0003800000 */
[----:B------:R-:W-:Y:S04]  /*57b0*/  ISETP.NE.U32.AND P1, PT, R224, RZ, PT ;  /* 0x000000ffe000720c */ /* 0x000fe80003f25070 */
[----:B------:R-:W-:Y:S11]  /*57c0*/  ISETP.NE.AND.EX P1, PT, R225, RZ, PT, P1 ;  /* 0x000000ffe100720c */ /* 0x000ff60003f25310 */
[----:B------:R-:W-:Y:S02]  /*57d0*/  @!UPT UIADD3 URZ, UPT, UPT, URZ, URZ, URZ ;  /* 0x000000fffffff290 */ /* 0x000fe4000fffe0ff */
[----:B------:R-:W2:Y:S01]  /*57e0*/  @P1 LDC.64 R2, c[0x0][0x8a8] ;  /* 0x00022a00ff021b82 */ /* 0x000ea20000000a00 */
[----:B-1----:R-:W-:Y:S04]  /*57f0*/  @P1 IMAD R0, R226, UR36, RZ ;  /* 0x00000024e2001c24 */ /* 0x002fe8000f8e02ff */
[----:B--2---:R-:W-:Y:S05]  /*5800*/  @P1 IMAD.WIDE R2, R0, 0x4, R2 ;  /* 0x0000000400021825 */ /* 0x004fea00078e0202 */
[----:B-----5:R2:W5:Y:S02]  /*5810*/  @P1 LDG.E R139, desc[UR40][R2.64] ;  /* 0x00000028028b1981 */ /* 0x020564000c1e1900 */
[----:B--2---:R-:W4:Y:S02]  /*5820*/  @!P1 LDC R139, c[0x0][0x8a0] ;  /* 0x00022800ff8b9b82 */ /* 0x004f240000000800 */
.L_x_97:
[----:B------:R-:W-:Y:S09]  /*5830*/  UISETP.NE.AND UP0, UPT, UR44, URZ, UPT ;  /* 0x000000ff2c00728c */ /* 0x000ff2000bf05270 */
[----:B------:R-:W-:Y:S05]  /*5840*/  BRA.U !UP0, `(.L_x_98) ;  /* 0x0000000108407547 */ /* 0x000fea000b800000 */
[----:B------:R-:W-:Y:S02]  /*5850*/  ISETP.NE.U32.AND P4, PT, R230, RZ, PT ;  /* 0x000000ffe600720c */ /* 0x000fe40003f85070 */
[----:B------:R-:W-:Y:S02]  /*5860*/  PLOP3.LUT P0, PT, PT, PT, PT, 0x80, 0x8 ;  /* 0x000000000008781c */ /* 0x000fe40003f0f070 */
[----:B------:R-:W-:Y:S11]  /*5870*/  ISETP.NE.AND.EX P4, PT, R231, RZ, PT, P4 ;  /* 0x000000ffe700720c */ /* 0x000ff60003f85340 */
[----:B------:R-:W-:Y:S02]  /*5880*/  @!UPT UIADD3 URZ, UPT, UPT, URZ, URZ, URZ ;  /* 0x000000fffffff290 */ /* 0x000fe4000fffe0ff */
[----:B------:R-:W-:Y:S01]  /*5890*/  @P4 LOP3.LUT P1, RZ, R237, 0xff, RZ, 0xc0, !PT ;  /* 0x000000ffedff4812 */ /* 0x000fe2000782c0ff */
[----:B------:R-:W2:Y:S03]  /*58a0*/  @P4 LDC.64 R2, c[0x0][0x888] ;  /* 0x00022200ff024b82 */ /* 0x000ea60000000a00 */
[----:B------:R-:W-:Y:S02]  /*58b0*/  @P4 PLOP3.LUT P0, PT, P1, PT, PT, 0x80, 0x8 ;  /* 0x000000000008481c */ /* 0x000fe40000f0f070 */
[----:B---3-5:R-:W-:Y:S04]  /*58c0*/  @P4 FSETP.NEU.AND P1, PT, R184, RZ, PT ;  /* 0x000000ffb800420b */ /* 0x028fe80003f2d000 */
[----:B-1----:R-:W-:Y:S02]  /*58d0*/  @P4 SEL R0, RZ, 0xffffffff, P1 ;  /* 0xffffffffff004807 */ /* 0x002fe40000800000 */
[----:B--2---:R-:W-:Y:S04]  /*58e0*/  @P4 ISETP.NE.U32.AND P2, PT, R2, RZ, PT ;  /* 0x000000ff0200420c */ /* 0x004fe80003f45070 */
[----:B------:R-:W-:Y:S04]  /*58f0*/  @P4 ISETP.NE.AND.EX P2, PT, R3, RZ, PT, P2 ;  /* 0x000000ff0300420c */ /* 0x000fe80003f45320 */
[----:B------:R-:W-:Y:S02]  /*5900*/  @!P0 SEL R0, RZ, 0xffffffff, P2 ;  /* 0xffffffffff008807 */ /* 0x000fe40001000000 */
[----:B------:R-:W-:Y:S02]  /*5910*/  @!P4 FSETP.EQ.AND P0, PT, R184, RZ, PT ;  /* 0x000000ffb800c20b */ /* 0x000fe40003f02000 */
[----:B------:R-:W-:Y:S04]  /*5920*/  @P4 LOP3.LUT R0, R0, 0x1, RZ, 0xc0, !PT ;  /* 0x0000000100004812 */ /* 0x000fe800078ec0ff */
[----:B------:R-:W-:Y:S11]  /*5930*/  @P4 ISETP.EQ.U32.AND P0, PT, R0, 0x1, PT ;  /* 0x000000010000480c */ /* 0x000ff60003f02070 */
[----:B------:R-:W-:Y:S02]  /*5940*/  @!UPT UIADD3 URZ, UPT, UPT, URZ, URZ, URZ ;  /* 0x000000fffffff290 */ /* 0x000fe4000fffe0ff */
.L_x_98:
[----:B-1----:R-:W-:Y:S01]  /*5950*/  @!P0 SHF.L.U32 R0, R245, 0x1f, RZ ;  /* 0x0000001ff5008819 */ /* 0x002fe200000006ff */
[----:B------:R-:W-:Y:S01]  /*5960*/  BSSY B1, `(.L_x_99) ;  /* 0x0000038000017945 */ /* 0x000fe20003800000 */
[C---:B------:R-:W-:Y:S01]  /*5970*/  LEA R220, R106.reuse, UR43, 0x3 ;  /* 0x0000002b6adc7c11 */ /* 0x040fe2000f8e18ff */
[----:B------:R-:W-:Y:S01]  /*5980*/  IMAD R2, R106, 0x40, R138 ;  /* 0x000000406a027824 */ /* 0x000fe200078e028a */
[----:B------:R-:W1:Y:S01]  /*5990*/  @!P0 SYNCS.PHASECHK.TRANS64.TRYWAIT P1, [UR43+0x110], R0 ;  /* 0x00011000ff0085a7 */ /* 0x000e62000802112b */
[----:B------:R-:W-:Y:S02]  /*59a0*/  SHF.L.U32 R4, R247, 0x1f, RZ ;  /* 0x0000001ff7047819 */ /* 0x000fe400000006ff */
[----:B------:R-:W-:Y:S02]  /*59b0*/  CS2R R18, SRZ ;  /* 0x0000000000127805 */ /* 0x000fe4000001ff00 */
[----:B------:R-:W-:Y:S02]  /*59c0*/  PLOP3.LUT P5, PT, PT, PT, PT, 0x8, 0x80 ;  /* 0x000000000080781c */ /* 0x000fe40003fae170 */
[----:B------:R-:W-:Y:S02]  /*59d0*/  CS2R R16, SRZ ;  /* 0x0000000000107805 */ /* 0x000fe4000001ff00 */
[----:B------:R-:W-:Y:S02]  /*59e0*/  CS2R R26, SRZ ;  /* 0x00000000001a7805 */ /* 0x000fe4000001ff00 */
[----:B------:R-:W-:Y:S02]  /*59f0*/  CS2R R24, SRZ ;  /* 0x0000000000187805 */ /* 0x000fe4000001ff00 */
[----:B------:R-:W-:Y:S02]  /*5a00*/  CS2R R34, SRZ ;  /* 0x0000000000227805 */ /* 0x000fe4000001ff00 */
[----:B------:R-:W-:Y:S02]  /*5a10*/  CS2R R32, SRZ ;  /* 0x0000000000207805 */ /* 0x000fe4000001ff00 */
[----:B------:R-:W-:Y:S02]  /*5a20*/  CS2R R30, SRZ ;  /* 0x00000000001e7805 */ /* 0x000fe4000001ff00 */
[----:B------:R-:W-:Y:S01]  /*5a30*/  CS2R R28, SRZ ;  /* 0x00000000001c7805 */ /* 0x000fe2000001ff00 */
[----:B------:R2:W2:Y:S01]  /*5a40*/  SYNCS.PHASECHK.TRANS64.TRYWAIT P4, [R220+URZ+0x150], R4 ;  /* 0x00015004dc0075a7 */ /* 0x0004a200080811ff */
[----:B-1----:R-:W-:Y:S01]  /*5a50*/  @!P0 PLOP3.LUT P5, PT, P1, PT, PT, 0x8, 0x80 ;  /* 0x000000000080881c */ /* 0x002fe20000fae170 */
[----:B------:R-:W-:Y:S01]  /*5a60*/  @!UPT UIADD3 URZ, UPT, UPT, URZ, URZ, URZ ;  /* 0x000000fffffff290 */ /* 0x000fe2000fffe0ff */
[----:B------:R-:W-:Y:S11]  /*5a70*/  @P0 BRA `(.L_x_100) ;  /* 0x0000000000980947 */ /* 0x000ff60003800000 */
[----:B------:R-:W-:Y:S01]  /*5a80*/  ISETP.NE.U32.AND P0, PT, RZ, UR38, PT ;  /* 0x00000026ff007c0c */ /* 0x000fe2000bf05070 */
[----:B------:R-:W-:Y:S01]  /*5a90*/  BSSY B0, `(.L_x_101) ;  /* 0x0000016000007945 */ /* 0x000fe20003800000 */
[----:B---3-5:R-:W-:Y:S02]  /*5aa0*/  FSETP.NEU.AND P2, PT, R184, RZ, PT ;  /* 0x000000ffb800720b */ /* 0x028fe40003f4d000 */
[----:B------:R-:W-:Y:S02]  /*5ab0*/  CS2R R30, SRZ ;  /* 0x00000000001e7805 */ /* 0x000fe4000001ff00 */
[----:B------:R-:W-:Y:S02]  /*5ac0*/  ISETP.NE.AND.EX P0, PT, RZ, UR39, PT, P0 ;  /* 0x00000027ff007c0c */ /* 0x000fe4000bf05300 */
[----:B------:R-:W-:Y:S02]  /*5ad0*/  CS2R R28, SRZ ;  /* 0x00000000001c7805 */ /* 0x000fe4000001ff00 */
[----:B------:R-:W-:Y:S02]  /*5ae0*/  LOP3.LUT P1, RZ, R237, 0xff, RZ, 0xc0, !PT ;  /* 0x000000ffedff7812 */ /* 0x000fe4000782c0ff */
[----:B------:R-:W-:Y:S02]  /*5af0*/  CS2R R34, SRZ ;  /* 0x0000000000227805 */ /* 0x000fe4000001ff00 */
[----:B------:R-:W-:Y:S02]  /*5b00*/  SEL R0, RZ, 0xffffffff, P2 ;  /* 0xffffffffff007807 */ /* 0x000fe40001000000 */
[----:B------:R-:W-:Y:S02]  /*5b10*/  CS2R R32, SRZ ;  /* 0x0000000000207805 */ /* 0x000fe4000001ff00 */
[----:B------:R-:W-:Y:S02]  /*5b20*/  SEL R3, RZ, 0xffffffff, P0 ;  /* 0xffffffffff037807 */ /* 0x000fe40000000000 */
[----:B------:R-:W-:Y:S02]  /*5b30*/  CS2R R26, SRZ ;  /* 0x00000000001a7805 */ /* 0x000fe4000001ff00 */
[----:B------:R-:W-:Y:S02]  /*5b40*/  CS2R R24, SRZ ;  /* 0x0000000000187805 */ /* 0x000fe4000001ff00 */
[----:B------:R-:W-:Y:S02]  /*5b50*/  CS2R R18, SRZ ;  /* 0x0000000000127805 */ /* 0x000fe4000001ff00 */
[----:B------:R-:W-:Y:S02]  /*5b60*/  @P3 SEL R0, R3, R0, !P1 ;  /* 0x0000000003003207 */ /* 0x000fe40004800000 */
[----:B------:R-:W-:Y:S02]  /*5b70*/  CS2R R16, SRZ ;  /* 0x0000000000107805 */ /* 0x000fe4000001ff00 */
[----:B------:R-:W-:Y:S04]  /*5b80*/  LOP3.LUT R0, R0, 0x1, RZ, 0xc0, !PT ;  /* 0x0000000100007812 */ /* 0x000fe800078ec0ff */
[----:B------:R-:W-:Y:S01]  /*5b90*/  ISETP.NE.U32.AND P0, PT, R0, 0x1, PT ;  /* 0x000000010000780c */ /* 0x000fe20003f05070 */
[----:B------:R-:W-:Y:S01]  /*5ba0*/  @!UPT UIADD3 URZ, UPT, UPT, URZ, URZ, URZ ;  /* 0x000000fffffff290 */ /* 0x000fe2000fffe0ff */
[----:B------:R-:W-:Y:S11]  /*5bb0*/  @!P5 BRA `(.L_x_102) ;  /* 0x00000000000cd947 */ /* 0x000ff60003800000 */
[----:B------:R-:W-:Y:S04]  /*5bc0*/  SHF.L.U32 R3, R245, 0x1f, RZ ;  /* 0x0000001ff5037819 */ /* 0x000fe800000006ff */
[----:B------:R-:W1:Y:S02]  /*5bd0*/  SYNCS.PHASECHK.TRANS64.TRYWAIT P1, [UR43+0x110], R3 ;  /* 0x00011003ff0075a7 */ /* 0x000e64000802112b */
[----:B-1----:R-:W-:Y:S05]  /*5be0*/  @!P1 BRA `(.L_x_103) ;  /* 0x00000084009c9947 */ /* 0x002fea0003800000 */
.L_x_102:
[----:B------:R-:W-:Y:S05]  /*5bf0*/  BSYNC B0 ;  /* 0x0000000000007941 */ /* 0x000fea0003800000 */
.L_x_101:
[----:B------:R3:W1:Y:S01]  /*5c00*/  @P0 LDS.128 R28, [R240+UR43+0x200] ;  /* 0x0002002bf01c0984 */ /* 0x0006620008000c00 */
[----:B------:R-:W-:Y:S01]  /*5c10*/  UIADD3 UR4, UPT, UPT, UR43, 0x118, URZ ;  /* 0x000001182b047890 */ /* 0x000fe2000fffe0ff */
[----:B------:R-:W-:Y:S02]  /*5c20*/  LOP3.LUT R245, R245, 0x1, RZ, 0x3c, !PT ;  /* 0x00000001f5f57812 */ /* 0x000fe400078e3cff */
[----:B------:R3:W1:Y:S01]  /*5c30*/  @P0 LDS.128 R32, [R250+0x10] ;  /* 0x00001000fa200984 */ /* 0x0006620000000c00 */
[----:B------:R-:W-:Y:S03]  /*5c40*/  UPRMT UR4, UR37, 0x654, UR4 ;  /* 0x0000065425047896 */ /* 0x000fe60008000004 */
[----:B------:R3:W1:Y:S04]  /*5c50*/  @P0 LDS.128 R24, [R249+0x20] ;  /* 0x00002000f9180984 */ /* 0x0006680000000c00 */
[----:B------:R3:W1:Y:S01]  /*5c60*/  @P0 LDS.128 R16, [R248+0x30] ;  /* 0x00003000f8100984 */ /* 0x0006620000000c00 */
[----:B------:R-:W-:Y:S01]  /*5c70*/  @!PT LDS RZ, [RZ] ;  /* 0x00000000fffff984 */ /* 0x000fe20000000800 */
[----:B------:R-:W-:Y:S01]  /*5c80*/  @!PT LDS RZ, [RZ] ;  /* 0x00000000fffff984 */ /* 0x000fe20000000800 */
[----:B------:R-:W-:Y:S01]  /*5c90*/  @!PT LDS RZ, [RZ] ;  /* 0x00000000fffff984 */ /* 0x000fe20000000800 */
[----:B------:R-:W-:Y:S01]  /*5ca0*/  @!PT LDS RZ, [RZ] ;  /* 0x00000000fffff984 */ /* 0x000fe20000000800 */
[----:B------:R5:W-:Y:S06]  /*5cb0*/  MEMBAR.ALL.CTA ;  /* 0x0000000000007992 */ /* 0x000bec0000008000 */
[----:B-----5:R-:W5:Y:S02]  /*5cc0*/  FENCE.VIEW.ASYNC.S ;  /* 0x00000000000073c6 */ /* 0x020f640000000000 */
[----:B-----5:R-:W-:Y:S01]  /*5cd0*/  SYNCS.ARRIVE.TRANS64.RED.A1T0 RZ, [UR4], RZ ;  /* 0x000000ffffff79a7 */ /* 0x020fe20008100404 */
.L_x_100:
[----:B------:R-:W-:Y:S05]  /*5ce0*/  BSYNC B1 ;  /* 0x0000000000017941 */ /* 0x000fea0003800000 */
.L_x_99:
[----:B-1----:R-:W-:Y:S04]  /*5cf0*/  SHF.R.U32.HI R0, RZ, 0x15, R2 ;  /* 0x00000015ff007819 */ /* 0x002fe80000011602 */
[----:B------:R-:W-:Y:S01]  /*5d00*/  LOP3.LUT P0, RZ, R0, 0x3, R241, 0x48, !PT ;  /* 0x0000000300ff7812 */ /* 0x000fe200078048f1 */
[----:B------:R-:W-:Y:S01]  /*5d10*/  @!UPT UIADD3 URZ, UPT, UPT, URZ, URZ, URZ ;  /* 0x000000fffffff290 */ /* 0x000fe2000fffe0ff */
[----:B--2---:R-:W-:Y:S11]  /*5d20*/  @P4 BRA `(.L_x_104) ;  /* 0x0000000000084947 */ /* 0x004ff60003800000 */
[----:B------:R-:W1:Y:S02]  /*5d30*/  SYNCS.PHASECHK.TRANS64.TRYWAIT P1, [R220+URZ+0x150], R4 ;  /* 0x00015004dc0075a7 */ /* 0x000e6400080211ff */
[----:B-1----:R-:W-:Y:S05]  /*5d40*/  @!P1 BRA `(.L_x_105) ;  /* 0x00000084005c9947 */ /* 0x002fea0003800000 */
.L_x_104:
        /* <DEDUP_REMOVED lines=8> */
[----:B------:R-:W3:Y:S01]  /*5dd0*/  LDCU.64 UR4, c[0x4][0x10] ;  /* 0x01000200ff0477ac */ /* 0x000ee20008000a00 */
[----:B--2---:R-:W-:Y:S01]  /*5de0*/  MOV R5, UR9 ;  /* 0x0000000900057c02 */ /* 0x004fe20008000f00 */
[----:B-1----:R-:W-:Y:S01]  /*5df0*/  IMAD.U32 R4, RZ, RZ, UR8 ;  /* 0x00000008ff047e24 */ /* 0x002fe2000f8e00ff */
[----:B---3--:R-:W-:Y:S01]  /*5e00*/  MOV R7, UR7 ;  /* 0x0000000700077c02 */ /* 0x008fe20008000f00 */
[----:B------:R-:W-:Y:S01]  /*5e10*/  IMAD.U32 R6, RZ, RZ, UR6 ;  /* 0x00000006ff067e24 */ /* 0x000fe2000f8e00ff */
[----:B------:R-:W-:Y:S01]  /*5e20*/  MOV R11, UR5 ;  /* 0x00000005000b7c02 */ /* 0x000fe20008000f00 */
[----:B------:R-:W-:Y:S02]  /*5e30*/  IMAD.U32 R10, RZ, RZ, UR4 ;  /* 0x00000004ff0a7e24 */ /* 0x000fe4000f8e00ff */
[----:B------:R-:W-:Y:S07]  /*5e40*/  LEPC R20, `(.L_x_106) ;  /* 0x000000001014794e */ /* 0x000fee0000000000 */
[----:B----45:R-:W-:Y:S05]  /*5e50*/  CALL.ABS.NOINC R14 ;  /* 0x000000000e007343 */ /* 0x030fea0003c00000 */
.L_x_106:
[----:B------:R-:W-:Y:S05]  /*5e60*/  WARPSYNC.ALL ;  /* 0x0000000000007948 */ /* 0x000fea0003800000 */
[----:B------:R-:W-:Y:S01]  /*5e70*/  R2UR UR4, R2 ;  /* 0x00000000020472ca */ /* 0x000fe200000e0000 */
[----:B------:R-:W-:Y:S01]  /*5e80*/  BSSY.RECONVERGENT B1, `(.L_x_107) ;  /* 0x00002f7000017945 */ /* 0x000fe20003800200 */
[----:B------:R-:W-:Y:S02]  /*5e90*/  F2FP.F16.E4M3.UNPACK_B R12, R29 ;  /* 0x0000001dff0c723e */ /* 0x000fe400020006ff */
[----:B------:R-:W-:Y:S02]  /*5ea0*/  F2FP.F16.E4M3.UNPACK_B R11, R30 ;  /* 0x0000001eff0b723e */ /* 0x000fe400020006ff */
[----:B------:R-:W-:Y:S01]  /*5eb0*/  F2FP.F16.E4M3.UNPACK_B R10, R31 ;  /* 0x0000001fff0a723e */ /* 0x000fe200020006ff */
[--C-:B------:R-:W-:Y:S01]  /*5ec0*/  HADD2.F32 R69, -RZ, R12.reuse.H0_H0 ;  /* 0x2000000cff457230 */ /* 0x100fe20000004100 */
[----:B------:R-:W-:Y:S01]  /*5ed0*/  F2FP.F16.E4M3.UNPACK_B R9, R32 ;  /* 0x00000020ff09723e */ /* 0x000fe200020006ff */
[----:B------:R-:W-:Y:S01]  /*5ee0*/  HADD2.F32 R70, -RZ, R12.H1_H1 ;  /* 0x3000000cff467230 */ /* 0x000fe20000004100 */
        /* <DEDUP_REMOVED lines=8> */
[----:B-1----:R-:W-:Y:S01]  /*5f70*/  F2FP.F16.E4M3.UNPACK_B R4, R25 ;  /* 0x00000019ff04723e */ /* 0x002fe200020006ff */
[--C-:B------:R-:W-:Y:S01]  /*5f80*/  HADD2.F32 R81, -RZ, R9.reuse.H0_H0 ;  /* 0x20000009ff517230 */ /* 0x100fe20000004100 */
[-C--:B------:R-:W-:Y:S01]  /*5f90*/  F2FP.F16.E4M3.UNPACK_B R2, R28.reuse ;  /* 0x0000001cff02723e */ /* 0x080fe200020006ff */
[----:B------:R-:W-:Y:S01]  /*5fa0*/  HADD2.F32 R82, -RZ, R9.H1_H1 ;  /* 0x30000009ff527230 */ /* 0x000fe20000004100 */
[----:B------:R-:W-:Y:S01]  /*5fb0*/  F2FP.F16.E4M3.UNPACK_B R28, R28.H1 ;  /* 0x0000001cff1c723e */ /* 0x000fe200030006ff */
[--C-:B------:R-:W-:Y:S01]  /*5fc0*/  HADD2.F32 R85, -RZ, R8.reuse.H0_H0 ;  /* 0x20000008ff557230 */ /* 0x100fe20000004100 */
[----:B------:R-:W-:Y:S01]  /*5fd0*/  F2FP.F16.E4M3.UNPACK_B R29, R29.H1 ;  /* 0x0000001dff1d723e */ /* 0x000fe200030006ff */
        /* <DEDUP_REMOVED lines=17> */
[-C--:B------:R-:W-:Y:S01]  /*60f0*/  F2FP.F16.E4M3.UNPACK_B R107, R26.reuse ;  /* 0x0000001aff6b723e */ /* 0x080fe200020006ff */
        /* <DEDUP_REMOVED lines=23> */
[----:B------:R-:W-:Y:S01]  /*6270*/  MOV R171, 0x3bbb989d ;  /* 0x3bbb989d00ab7802 */ /* 0x000fe20000000f00 */
[--C-:B------:R-:W-:Y:S01]  /*6280*/  HADD2.F32 R97, -RZ, R5.reuse.H0_H0 ;  /* 0x20000005ff617230 */ /* 0x100fe20000004100 */
[----:B------:R-:W-:Y:S01]  /*6290*/  R2UR UR5, R220 ;  /* 0x00000000dc0572ca */ /* 0x000fe200000e0000 */
[----:B------:R-:W-:Y:S02]  /*62a0*/  HADD2.F32 R98, -RZ, R5.H1_H1 ;  /* 0x30000005ff627230 */ /* 0x000fe40000004100 */
[--C-:B------:R-:W-:Y:S02]  /*62b0*/  HADD2.F32 R99, -RZ, R24.reuse.H0_H0 ;  /* 0x20000018ff637230 */ /* 0x100fe40000004100 */
[----:B------:R-:W-:Y:S02]  /*62c0*/  HADD2.F32 R100, -RZ, R24.H1_H1 ;  /* 0x30000018ff647230 */ /* 0x000fe40000004100 */
[--C-:B------:R-:W-:Y:S02]  /*62d0*/  HADD2.F32 R101, -RZ, R4.reuse.H0_H0 ;  /* 0x20000004ff657230 */ /* 0x100fe40000004100 */
[----:B------:R-:W-:Y:S02]  /*62e0*/  HADD2.F32 R102, -RZ, R4.H1_H1 ;  /* 0x30000004ff667230 */ /* 0x000fe40000004100 */
[--C-:B------:R-:W-:Y:S02]  /*62f0*/  HADD2.F32 R103, -RZ, R25.reuse.H0_H0 ;  /* 0x20000019ff677230 */ /* 0x100fe40000004100 */
[----:B------:R-:W-:Y:S01]  /*6300*/  HADD2.F32 R104, -RZ, R25.H1_H1 ;  /* 0x30000019ff687230 */ /* 0x000fe20000004100 */
[----:B------:R-:W-:Y:S01]  /*6310*/  UIADD3 UR5, UPT, UPT, UR5, 0x170, URZ ;  /* 0x0000017005057890 */ /* 0x000fe2000fffe0ff */
[----:B------:R-:W1:Y:S01]  /*6320*/  LDTM.x64 R4, tmem[UR4] ;  /* 0x00000004000479ee */ /* 0x000e620008340000 */
[--C-:B------:R-:W-:Y:S01]  /*6330*/  HADD2.F32 R0, -RZ, R2.reuse.H0_H0 ;  /* 0x20000002ff007230 */ /* 0x100fe20000004100 */
[----:B------:R-:W-:Y:S01]  /*6340*/  NOP ;  /* 0x0000000000007918 */ /* 0x000fe20000000000 */
[----:B------:R-:W-:Y:S01]  /*6350*/  HADD2.F32 R2, -RZ, R2.H1_H1 ;  /* 0x30000002ff027230 */ /* 0x000fe20000004100 */
[----:B------:R-:W-:Y:S01]  /*6360*/  UPRMT UR5, UR37, 0x654, UR5 ;  /* 0x0000065425057896 */ /* 0x000fe20008000005 */
[--C-:B------:R-:W-:Y:S02]  /*6370*/  HADD2.F32 R105, -RZ, R107.reuse.H0_H0 ;  /* 0x2000006bff697230 */ /* 0x100fe40000004100 */
[----:B------:R-:W-:Y:S02]  /*6380*/  HADD2.F32 R107, -RZ, R107.H1_H1 ;  /* 0x3000006bff6b7230 */ /* 0x000fe40000004100 */
[--C-:B------:R-:W-:Y:S02]  /*6390*/  HADD2.F32 R108, -RZ, R109.reuse.H0_H0 ;  /* 0x2000006dff6c7230 */ /* 0x100fe40000004100 */
[----:B------:R-:W-:Y:S02]  /*63a0*/  HADD2.F32 R109, -RZ, R109.H1_H1 ;  /* 0x3000006dff6d7230 */ /* 0x000fe40000004100 */
[--C-:B------:R-:W-:Y:S01]  /*63b0*/  HADD2.F32 R110, -RZ, R111.reuse.H0_H0 ;  /* 0x2000006fff6e7230 */ /* 0x100fe20000004100 */
[----:B-1----:R-:W-:Y:S01]  /*63c0*/  SYNCS.ARRIVE.TRANS64.RED.A1T0 RZ, [UR5], RZ ;  /* 0x000000ffffff79a7 */ /* 0x002fe20008100405 */
[----:B------:R-:W-:Y:S02]  /*63d0*/  HADD2.F32 R111, -RZ, R111.H1_H1 ;  /* 0x3000006fff6f7230 */ /* 0x000fe40000004100 */
[--C-:B------:R-:W-:Y:S02]  /*63e0*/  HADD2.F32 R112, -RZ, R113.reuse.H0_H0 ;  /* 0x20000071ff707230 */ /* 0x100fe40000004100 */
[----:B------:R-:W-:Y:S02]  /*63f0*/  HADD2.F32 R113, -RZ, R113.H1_H1 ;  /* 0x30000071ff717230 */ /* 0x000fe40000004100 */
[--C-:B------:R-:W-:Y:S02]  /*6400*/  HADD2.F32 R114, -RZ, R115.reuse.H0_H0 ;  /* 0x20000073ff727230 */ /* 0x100fe40000004100 */
[----:B------:R-:W-:Y:S02]  /*6410*/  HADD2.F32 R115, -RZ, R115.H1_H1 ;  /* 0x30000073ff737230 */ /* 0x000fe40000004100 */
[C---:B----45:R-:W-:Y:S01]  /*6420*/  FMUL R4, R139.reuse, R4 ;  /* 0x000000048b047220 */ /* 0x070fe20000400000 */
[C---:B------:R-:W-:Y:S01]  /*6430*/  FMUL R5, R139.reuse, R5 ;  /* 0x000000058b057220 */ /* 0x040fe20000400000 */
[C---:B------:R-:W-:Y:S01]  /*6440*/  FMUL R6, R139.reuse, R6 ;  /* 0x000000068b067220 */ /* 0x040fe20000400000 */
[C---:B------:R-:W-:Y:S01]  /*6450*/  FMUL R7, R139.reuse, R7 ;  /* 0x000000078b077220 */ /* 0x040fe20000400000 */
[C---:B------:R-:W-:Y:S01]  /*6460*/  FMUL R8, R139.reuse, R8 ;  /* 0x000000088b087220 */ /* 0x040fe20000400000 */
[C---:B---3--:R-:W-:Y:S01]  /*6470*/  FFMA R4, R184.reuse, R0, R4 ;  /* 0x00000000b8047223 */ /* 0x048fe20000000004 */
[C---:B------:R-:W-:Y:S01]  /*6480*/  FMUL R9, R139.reuse, R9 ;  /* 0x000000098b097220 */ /* 0x040fe20000400000 */
[C---:B------:R-:W-:Y:S01]  /*6490*/  FFMA R5, R184.reuse, R2, R5 ;  /* 0x00000002b8057223 */ /* 0x040fe20000000005 */
        /* <DEDUP_REMOVED lines=86> */
[--C-:B------:R-:W-:Y:S02]  /*6a00*/  HADD2.F32 R116, -RZ, R117.reuse.H0_H0 ;  /* 0x20000075ff747230 */ /* 0x100fe40000004100 */
[C---:B------:R-:W-:Y:S01]  /*6a10*/  FMUL R53, R139.reuse, R53 ;  /* 0x000000358b357220 */ /* 0x040fe20000400000 */
[C---:B------:R-:W-:Y:S01]  /*6a20*/  FFMA R49, R184.reuse, R111, R49 ;  /* 0x0000006fb8317223 */ /* 0x040fe20000000031 */
[----:B------:R-:W-:Y:S02]  /*6a30*/  HADD2.F32 R117, -RZ, R117.H1_H1 ;  /* 0x30000075ff757230 */ /* 0x000fe40000004100 */
        /* <DEDUP_REMOVED lines=38> */
[----:B------:R-:W-:Y:S02]  /*6ca0*/  HFMA2 R107, -RZ, RZ, 3.7421875, 0 ;  /* 0x437c0000ff6b7431 */ /* 0x000fe400000001ff */
[----:B------:R-:W-:Y:S01]  /*6cb0*/  FMUL R67, R139, R67 ;  /* 0x000000438b437220 */ /* 0x000fe20000400000 */
[C---:B------:R-:W-:Y:S01]  /*6cc0*/  FFMA R63, R184.reuse, R125, R63 ;  /* 0x0000007db83f7223 */ /* 0x040fe2000000003f */
[C---:B------:R-:W-:Y:S01]  /*6cd0*/  FFMA R64, R184.reuse, R126, R64 ;  /* 0x0000007eb8407223 */ /* 0x040fe20000000040 */
[C---:B------:R-:W-:Y:S01]  /*6ce0*/  FFMA R65, R184.reuse, R127, R65 ;  /* 0x0000007fb8417223 */ /* 0x040fe20000000041 */
[C---:B------:R-:W-:Y:S01]  /*6cf0*/  FFMA R66, R184.reuse, R128, R66 ;  /* 0x00000080b8427223 */ /* 0x040fe20000000042 */
[----:B------:R-:W-:Y:S01]  /*6d00*/  FFMA R67, R184, R140, R67 ;  /* 0x0000008cb8437223 */ /* 0x000fe20000000043 */
[----:B------:R-:W-:Y:S04]  /*6d10*/  FFMA.SAT R108, R4, -R171, 0.5 ;  /* 0x3f000000046c7423 */ /* 0x000fe800000028ab */
[----:B------:R-:W-:Y:S04]  /*6d20*/  FFMA.RM R108, R108, R107, 12582913 ;  /* 0x4b4000016c6c7423 */ /* 0x000fe8000000406b */
[----:B------:R-:W-:Y:S04]  /*6d30*/  FADD R0, R108, -12583039 ;  /* 0xcb40007f6c007421 */ /* 0x000fe80000000000 */
[C---:B------:R-:W-:Y:S04]  /*6d40*/  FFMA R0, R4.reuse, -1.4426950216293334961, -R0 ;  /* 0xbfb8aa3b04007823 */ /* 0x040fe80000000800 */
[----:B------:R-:W-:Y:S01]  /*6d50*/  FFMA R0, R4, -1.925963033500011079e-08, R0 ;  /* 0xb2a5706004007823 */ /* 0x000fe20000000000 */
[----:B------:R-:W-:Y:S03]  /*6d60*/  FFMA.SAT R109, R5, -R171, 0.5 ;  /* 0x3f000000056d7423 */ /* 0x000fe600000028ab */
[----:B------:R-:W1:Y:S01]  /*6d70*/  MUFU.EX2 R172, R0 ;  /* 0x0000000000ac7308 */ /* 0x000e620000000800 */
[----:B------:R-:W-:Y:S04]  /*6d80*/  FFMA.RM R109, R109, R107, 12582913 ;  /* 0x4b4000016d6d7423 */ /* 0x000fe8000000406b */
[----:B------:R-:W-:Y:S04]  /*6d90*/  FADD R2, R109, -12583039 ;  /* 0xcb40007f6d027421 */ /* 0x000fe80000000000 */
[C---:B------:R-:W-:Y:S04]  /*6da0*/  FFMA R2, R5.reuse, -1.4426950216293334961, -R2 ;  /* 0xbfb8aa3b05027823 */ /* 0x040fe80000000802 */
[----:B------:R-:W-:Y:S01]  /*6db0*/  FFMA R2, R5, -1.925963033500011079e-08, R2 ;  /* 0xb2a5706005027823 */ /* 0x000fe20000000002 */
[----:B------:R-:W-:Y:S03]  /*6dc0*/  FFMA.SAT R110, R6, -R171, 0.5 ;  /* 0x3f000000066e7423 */ /* 0x000fe600000028ab */
[----:B------:R-:W2:Y:S01]  /*6dd0*/  MUFU.EX2 R173, R2 ;  /* 0x0000000200ad7308 */ /* 0x000ea20000000800 */
[----:B------:R-:W-:Y:S04]  /*6de0*/  FFMA.RM R110, R110, R107, 12582913 ;  /* 0x4b4000016e6e7423 */ /* 0x000fe8000000406b */
[----:B------:R-:W-:Y:S04]  /*6df0*/  FADD R3, R110, -12583039 ;  /* 0xcb40007f6e037421 */ /* 0x000fe80000000000 */
[C---:B------:R-:W-:Y:S04]  /*6e00*/  FFMA R3, R6.reuse, -1.4426950216293334961, -R3 ;  /* 0xbfb8aa3b06037823 */ /* 0x040fe80000000803 */
[----:B------:R-:W-:Y:S01]  /*6e10*/  FFMA R3, R6, -1.925963033500011079e-08, R3 ;  /* 0xb2a5706006037823 */ /* 0x000fe20000000003 */
[----:B------:R-:W-:Y:S03]  /*6e20*/  FFMA.SAT R111, R7, -R171, 0.5 ;  /* 0x3f000000076f7423 */ /* 0x000fe600000028ab */
[----:B------:R-:W3:Y:S01]  /*6e30*/  MUFU.EX2 R174, R3 ;  /* 0x0000000300ae7308 */ /* 0x000ee20000000800 */
[----:B------:R-:W-:Y:S04]  /*6e40*/  FFMA.RM R111, R111, R107, 12582913 ;  /* 0x4b4000016f6f7423 */ /* 0x000fe8000000406b */
[C---:B------:R-:W-:Y:S01]  /*6e50*/  FADD R68, R111.reuse, -12583039 ;  /* 0xcb40007f6f447421 */ /* 0x040fe20000000000 */
[----:B------:R-:W-:Y:S03]  /*6e60*/  SHF.L.U32 R111, R111, 0x17, RZ ;  /* 0x000000176f6f7819 */ /* 0x000fe600000006ff */
[C---:B------:R-:W-:Y:S04]  /*6e70*/  FFMA R68, R7.reuse, -1.4426950216293334961, -R68 ;  /* 0xbfb8aa3b07447823 */ /* 0x040fe80000000844 */
[----:B------:R-:W-:Y:S01]  /*6e80*/  FFMA R68, R7, -1.925963033500011079e-08, R68 ;  /* 0xb2a5706007447823 */ /* 0x000fe20000000044 */
[----:B------:R-:W-:Y:S03]  /*6e90*/  FFMA.SAT R112, R8, -R171, 0.5 ;  /* 0x3f00000008707423 */ /* 0x000fe600000028ab */
[----:B------:R-:W4:Y:S01]  /*6ea0*/  MUFU.EX2 R183, R68 ;  /* 0x0000004400b77308 */ /* 0x000f220000000800 */
[----:B------:R-:W-:Y:S04]  /*6eb0*/  FFMA.RM R112, R112, R107, 12582913 ;  /* 0x4b40000170707423 */ /* 0x000fe8000000406b */
[----:B------:R-:W-:Y:S04]  /*6ec0*/  FADD R69, R112, -12583039 ;  /* 0xcb40007f70457421 */ /* 0x000fe80000000000 */
        /* <DEDUP_REMOVED lines=102> */
[C---:B------:R-:W-:Y:S03]  /*7530*/  FFMA.SAT R140, R25.reuse, -R171, 0.5 ;  /* 0x3f000000198c7423 */ /* 0x040fe600000028ab */
        /* <DEDUP_REMOVED lines=62> */
[C---:B------:R-:W-:Y:S01]  /*7920*/  FADD R96, R150.reuse, -12583039 ;  /* 0xcb40007f96607421 */ /* 0x040fe20000000000 */
[----:B------:R-:W-:Y:S03]  /*7930*/  SHF.L.U32 R150, R150, 0x17, RZ ;  /* 0x0000001796967819 */ /* 0x000fe600000006ff */
        /* <DEDUP_REMOVED lines=9> */
[----:B------:R1:W4:Y:S01]  /*79d0*/  MUFU.EX2 R205, R97 ;  /* 0x0000006100cd7308 */ /* 0x0003220000000800 */
[----:B------:R-:W-:Y:S04]  /*79e0*/  FFMA.RM R152, R152, R107, 12582913 ;  /* 0x4b40000198987423 */ /* 0x000fe8000000406b */
[----:B------:R-:W-:Y:S04]  /*79f0*/  FADD R98, R152, -12583039 ;  /* 0xcb40007f98627421 */ /* 0x000fe80000000000 */
[C---:B------:R-:W-:Y:S04]  /*7a00*/  FFMA R98, R37.reuse, -1.4426950216293334961, -R98 ;  /* 0xbfb8aa3b25627823 */ /* 0x040fe80000000862 */
[----:B------:R-:W-:Y:S01]  /*7a10*/  FFMA R98, R37, -1.925963033500011079e-08, R98 ;  /* 0xb2a5706025627823 */ /* 0x000fe20000000062 */
[C---:B------:R-:W-:Y:S03]  /*7a20*/  FFMA.SAT R153, R38.reuse, -R171, 0.5 ;  /* 0x3f00000026997423 */ /* 0x040fe600000028ab */
[----:B------:R2:W4:Y:S01]  /*7a30*/  MUFU.EX2 R206, R98 ;  /* 0x0000006200ce7308 */ /* 0x0005220000000800 */
[----:B------:R-:W-:Y:S01]  /*7a40*/  FFMA.RM R153, R153, R107, 12582913 ;  /* 0x4b40000199997423 */ /* 0x000fe2000000406b */
[----:B-1----:R-:W-:Y:S03]  /*7a50*/  SHF.L.U32 R97, R149, 0x17, RZ ;  /* 0x0000001795617819 */ /* 0x002fe600000006ff */
[----:B------:R-:W-:Y:S04]  /*7a60*/  FADD R99, R153, -12583039 ;  /* 0xcb40007f99637421 */ /* 0x000fe80000000000 */
[C---:B------:R-:W-:Y:S04]  /*7a70*/  FFMA R99, R38.reuse, -1.4426950216293334961, -R99 ;  /* 0xbfb8aa3b26637823 */ /* 0x040fe80000000863 */
[----:B------:R-:W-:Y:S01]  /*7a80*/  FFMA R99, R38, -1.925963033500011079e-08, R99 ;  /* 0xb2a5706026637823 */ /* 0x000fe20000000063 */
[C---:B------:R-:W-:Y:S03]  /*7a90*/  FFMA.SAT R154, R39.reuse, -R171, 0.5 ;  /* 0x3f000000279a7423 */ /* 0x040fe600000028ab */
[----:B------:R1:W4:Y:S01]  /*7aa0*/  MUFU.EX2 R207, R99 ;  /* 0x0000006300cf7308 */ /* 0x0003220000000800 */
[----:B------:R-:W-:Y:S01]  /*7ab0*/  FFMA.RM R154, R154, R107, 12582913 ;  /* 0x4b4000019a9a7423 */ /* 0x000fe2000000406b */
[----:B--2---:R-:W-:Y:S03]  /*7ac0*/  SHF.L.U32 R98, R124, 0x17, RZ ;  /* 0x000000177c627819 */ /* 0x004fe600000006ff */
[----:B------:R-:W-:Y:S04]  /*7ad0*/  FADD R100, R154, -12583039 ;  /* 0xcb40007f9a647421 */ /* 0x000fe80000000000 */
[C---:B------:R-:W-:Y:S04]  /*7ae0*/  FFMA R100, R39.reuse, -1.4426950216293334961, -R100 ;  /* 0xbfb8aa3b27647823 */ /* 0x040fe80000000864 */
[----:B------:R-:W-:Y:S01]  /*7af0*/  FFMA R100, R39, -1.925963033500011079e-08, R100 ;  /* 0xb2a5706027647823 */ /* 0x000fe20000000064 */
[----:B------:R-:W-:Y:S03]  /*7b00*/  FFMA.SAT R155, R40, -R171, 0.5 ;  /* 0x3f000000289b7423 */ /* 0x000fe600000028ab */
[----:B------:R2:W4:Y:S01]  /*7b10*/  MUFU.EX2 R208, R100 ;  /* 0x0000006400d07308 */ /* 0x0005220000000800 */
[----:B------:R-:W-:Y:S01]  /*7b20*/  FFMA.RM R155, R155, R107, 12582913 ;  /* 0x4b4000019b9b7423 */ /* 0x000fe2000000406b */
[----:B-1----:R-:W-:Y:S03]  /*7b30*/  SHF.L.U32 R99, R152, 0x17, RZ ;  /* 0x0000001798637819 */ /* 0x002fe600000006ff */
[----:B------:R-:W-:Y:S04]  /*7b40*/  FADD R101, R155, -12583039 ;  /* 0xcb40007f9b657421 */ /* 0x000fe80000000000 */
[C---:B------:R-:W-:Y:S04]  /*7b50*/  FFMA R101, R40.reuse, -1.4426950216293334961, -R101 ;  /* 0xbfb8aa3b28657823 */ /* 0x040fe80000000865 */
[----:B------:R-:W-:Y:S01]  /*7b60*/  FFMA R101, R40, -1.925963033500011079e-08, R101 ;  /* 0xb2a5706028657823 */ /* 0x000fe20000000065 */
[----:B------:R-:W-:Y:S03]  /*7b70*/  FFMA.SAT R156, R41, -R171, 0.5 ;  /* 0x3f000000299c7423 */ /* 0x000fe600000028ab */
        /* <DEDUP_REMOVED lines=16> */
[----:B--2---:R-:W-:Y:S02]  /*7c80*/  SHF.L.U32 R102, R145, 0x17, RZ ;  /* 0x0000001791667819 */ /* 0x004fe400000006ff */
[----:B------:R-:W-:Y:S01]  /*7c90*/  SHF.L.U32 R145, R147, 0x17, RZ ;  /* 0x0000001793917819 */ /* 0x000fe200000006ff */
[----:B------:R-:W-:Y:S04]  /*7ca0*/  FADD R104, R158, -12583039 ;  /* 0xcb40007f9e687421 */ /* 0x000fe80000000000 */
[C---:B------:R-:W-:Y:S04]  /*7cb0*/  FFMA R104, R43.reuse, -1.4426950216293334961, -R104 ;  /* 0xbfb8aa3b2b687823 */ /* 0x040fe80000000868 */
[----:B------:R-:W-:Y:S01]  /*7cc0*/  FFMA R104, R43, -1.925963033500011079e-08, R104 ;  /* 0xb2a570602b687823 */ /* 0x000fe20000000068 */
[----:B------:R-:W-:Y:S03]  /*7cd0*/  FFMA.SAT R159, R44, -R171, 0.5 ;  /* 0x3f0000002c9f7423 */ /* 0x000fe600000028ab */
[----:B------:R2:W4:Y:S01]  /*7ce0*/  MUFU.EX2 R212, R104 ;  /* 0x0000006800d47308 */ /* 0x0005220000000800 */
[----:B------:R-:W-:Y:S01]  /*7cf0*/  FFMA.RM R159, R159, R107, 12582913 ;  /* 0x4b4000019f9f7423 */ /* 0x000fe2000000406b */
[----:B-1----:R-:W-:Y:S02]  /*7d00*/  SHF.L.U32 R103, R144, 0x17, RZ ;  /* 0x0000001790677819 */ /* 0x002fe400000006ff */
[----:B------:R-:W-:Y:S01]  /*7d10*/  SHF.L.U32 R144, R151, 0x17, RZ ;  /* 0x0000001797907819 */ /* 0x000fe200000006ff */
        /* <DEDUP_REMOVED lines=11> */
[----:B------:R-:W2:Y:S01]  /*7dd0*/  MUFU.EX2 R214, R0 ;  /* 0x0000000000d67308 */ /* 0x000ea20000000800 */
[----:B------:R-:W-:Y:S01]  /*7de0*/  FFMA.RM R161, R161, R107, 12582913 ;  /* 0x4b400001a1a17423 */ /* 0x000fe2000000406b */
[----:B-1----:R-:W-:Y:S03]  /*7df0*/  SHF.L.U32 R105, R158, 0x17, RZ ;  /* 0x000000179e697819 */ /* 0x002fe600000006ff */
[----:B------:R-:W-:Y:S04]  /*7e00*/  FADD R2, R161, -12583039 ;  /* 0xcb40007fa1027421 */ /* 0x000fe80000000000 */
[C---:B------:R-:W-:Y:S04]  /*7e10*/  FFMA R2, R46.reuse, -1.4426950216293334961, -R2 ;  /* 0xbfb8aa3b2e027823 */ /* 0x040fe80000000802 */
[----:B------:R-:W-:Y:S01]  /*7e20*/  FFMA R2, R46, -1.925963033500011079e-08, R2 ;  /* 0xb2a570602e027823 */ /* 0x000fe20000000002 */
[C---:B------:R-:W-:Y:S03]  /*7e30*/  FFMA.SAT R162, R47.reuse, -R171, 0.5 ;  /* 0x3f0000002fa27423 */ /* 0x040fe600000028ab */
[----:B------:R-:W1:Y:S01]  /*7e40*/  MUFU.EX2 R215, R2 ;  /* 0x0000000200d77308 */ /* 0x000e620000000800 */
[----:B------:R-:W-:Y:S04]  /*7e50*/  FFMA.RM R162, R162, R107, 12582913 ;  /* 0x4b400001a2a27423 */ /* 0x000fe8000000406b */
[----:B------:R-:W-:Y:S04]  /*7e60*/  FADD R3, R162, -12583039 ;  /* 0xcb40007fa2037421 */ /* 0x000fe80000000000 */
[C---:B------:R-:W-:Y:S04]  /*7e70*/  FFMA R3, R47.reuse, -1.4426950216293334961, -R3 ;  /* 0xbfb8aa3b2f037823 */ /* 0x040fe80000000803 */
[----:B------:R-:W-:Y:S01]  /*7e80*/  FFMA R3, R47, -1.925963033500011079e-08, R3 ;  /* 0xb2a570602f037823 */ /* 0x000fe20000000003 */
[C---:B------:R-:W-:Y:S03]  /*7e90*/  FFMA.SAT R163, R48.reuse, -R171, 0.5 ;  /* 0x3f00000030a37423 */ /* 0x040fe600000028ab */
[----:B------:R3:W1:Y:S01]  /*7ea0*/  MUFU.EX2 R216, R3 ;  /* 0x0000000300d87308 */ /* 0x0006620000000800 */
[----:B------:R-:W-:Y:S04]  /*7eb0*/  FFMA.RM R163, R163, R107, 12582913 ;  /* 0x4b400001a3a37423 */ /* 0x000fe8000000406b */
[----:B------:R-:W-:Y:S04]  /*7ec0*/  FADD R68, R163, -12583039 ;  /* 0xcb40007fa3447421 */ /* 0x000fe80000000000 */
[C---:B------:R-:W-:Y:S04]  /*7ed0*/  FFMA R68, R48.reuse, -1.4426950216293334961, -R68 ;  /* 0xbfb8aa3b30447823 */ /* 0x040fe80000000844 */
[----:B------:R-:W-:Y:S01]  /*7ee0*/  FFMA R68, R48, -1.925963033500011079e-08, R68 ;  /* 0xb2a5706030447823 */ /* 0x000fe20000000044 */
[----:B------:R-:W-:Y:S03]  /*7ef0*/  FFMA.SAT R164, R49, -R171, 0.5 ;  /* 0x3f00000031a47423 */ /* 0x000fe600000028ab */
[----:B------:R4:W1:Y:S01]  /*7f00*/  MUFU.EX2 R217, R68 ;  /* 0x0000004400d97308 */ /* 0x0008620000000800 */
[----:B------:R-:W-:Y:S01]  /*7f10*/  FFMA.RM R164, R164, R107, 12582913 ;  /* 0x4b400001a4a47423 */ /* 0x000fe2000000406b */
[----:B---3--:R-:W-:Y:S02]  /*7f20*/  SHF.L.U32 R3, R108, 0x17, RZ ;  /* 0x000000176c037819 */ /* 0x008fe400000006ff */
[----:B------:R-:W-:Y:S01]  /*7f30*/  SHF.L.U32 R108, R159, 0x17, RZ ;  /* 0x000000179f6c7819 */ /* 0x000fe200000006ff */
[----:B------:R-:W-:Y:S04]  /*7f40*/  FADD R69, R164, -12583039 ;  /* 0xcb40007fa4457421 */ /* 0x000fe80000000000 */
[C---:B------:R-:W-:Y:S04]  /*7f50*/  FFMA R69, R49.reuse, -1.4426950216293334961, -R69 ;  /* 0xbfb8aa3b31457823 */ /* 0x040fe80000000845 */
[----:B------:R-:W-:Y:S01]  /*7f60*/  FFMA R69, R49, -1.925963033500011079e-08, R69 ;  /* 0xb2a5706031457823 */ /* 0x000fe20000000045 */
[----:B------:R-:W-:Y:S03]  /*7f70*/  FFMA.SAT R165, R50, -R171, 0.5 ;  /* 0x3f00000032a57423 */ /* 0x000fe600000028ab */
[----:B------:R3:W1:Y:S01]  /*7f80*/  MUFU.EX2 R218, R69 ;  /* 0x0000004500da7308 */ /* 0x0006620000000800 */
[----:B------:R-:W-:Y:S01]  /*7f90*/  FFMA.RM R165, R165, R107, 12582913 ;  /* 0x4b400001a5a57423 */ /* 0x000fe2000000406b */
[----:B----4-:R-:W-:Y:S02]  /*7fa0*/  SHF.L.U32 R68, R110, 0x17, RZ ;  /* 0x000000176e447819 */ /* 0x010fe400000006ff */
[----:B------:R-:W-:Y:S01]  /*7fb0*/  SHF.L.U32 R110, R163, 0x17, RZ ;  /* 0x00000017a36e7819 */ /* 0x000fe200000006ff */
[C---:B------:R-:W-:Y:S01]  /*7fc0*/  FADD R70, R165.reuse, -12583039 ;  /* 0xcb40007fa5467421 */ /* 0x040fe20000000000 */
[----:B------:R-:W-:Y:S03]  /*7fd0*/  SHF.L.U32 R149, R165, 0x17, RZ ;  /* 0x00000017a5957819 */ /* 0x000fe600000006ff */
[C---:B------:R-:W-:Y:S04]  /*7fe0*/  FFMA R70, R50.reuse, -1.4426950216293334961, -R70 ;  /* 0xbfb8aa3b32467823 */ /* 0x040fe80000000846 */
[----:B------:R-:W-:Y:S01]  /*7ff0*/  FFMA R70, R50, -1.925963033500011079e-08, R70 ;  /* 0xb2a5706032467823 */ /* 0x000fe20000000046 */
[----:B------:R-:W-:Y:S03]  /*8000*/  FFMA.SAT R166, R51, -R171, 0.5 ;  /* 0x3f00000033a67423 */ /* 0x000fe600000028ab */
[----:B------:R-:W4:Y:S01]  /*8010*/  MUFU.EX2 R219, R70 ;  /* 0x0000004600db7308 */ /* 0x000f220000000800 */
[----:B------:R-:W-:Y:S01]  /*8020*/  FFMA.RM R166, R166, R107, 12582913 ;  /* 0x4b400001a6a67423 */ /* 0x000fe2000000406b */
[----:B---3--:R-:W-:Y:S02]  /*8030*/  SHF.L.U32 R69, R109, 0x17, RZ ;  /* 0x000000176d457819 */ /* 0x008fe400000006ff */
[----:B------:R-:W-:Y:S01]  /*8040*/  SHF.L.U32 R109, R162, 0x17, RZ ;  /* 0x00000017a26d7819 */ /* 0x000fe200000006ff */
        /* <DEDUP_REMOVED lines=9> */
[----:B------:R-:W-:Y:S03]  /*80e0*/  FFMA.SAT R168, R53, -R171, 0.5 ;  /* 0x3f00000035a87423 */ /* 0x000fe600000028ab */
[----:B------:R2:W4:Y:S01]  /*80f0*/  MUFU.EX2 R221, R72 ;  /* 0x0000004800dd7308 */ /* 0x0005220000000800 */
[----:B------:R-:W-:Y:S01]  /*8100*/  FFMA.RM R168, R168, R107, 12582913 ;  /* 0x4b400001a8a87423 */ /* 0x000fe2000000406b */
[----:B---3--:R-:W-:Y:S02]  /*8110*/  SHF.L.U32 R71, R113, 0x17, RZ ;  /* 0x0000001771477819 */ /* 0x008fe400000006ff */
[----:B------:R-:W-:Y:S01]  /*8120*/  SHF.L.U32 R113, R120, 0x17, RZ ;  /* 0x0000001778717819 */ /* 0x000fe200000006ff */
[----:B------:R-:W-:Y:S01]  /*8130*/  FADD R73, R168, -12583039 ;  /* 0xcb40007fa8497421 */ /* 0x000fe20000000000 */
[----:B------:R-:W-:Y:S03]  /*8140*/  SHF.L.U32 R120, R166, 0x17, RZ ;  /* 0x00000017a6787819 */ /* 0x000fe600000006ff */
[C---:B------:R-:W-:Y:S04]  /*8150*/  FFMA R73, R53.reuse, -1.4426950216293334961, -R73 ;  /* 0xbfb8aa3b35497823 */ /* 0x040fe80000000849 */
[----:B------:R-:W-:Y:S01]  /*8160*/  FFMA R73, R53, -1.925963033500011079e-08, R73 ;  /* 0xb2a5706035497823 */ /* 0x000fe20000000049 */
[C---:B------:R-:W-:Y:S03]  /*8170*/  FFMA.SAT R169, R54.reuse, -R171, 0.5 ;  /* 0x3f00000036a97423 */ /* 0x040fe600000028ab */
[----:B------:R3:W4:Y:S01]  /*8180*/  MUFU.EX2 R222, R73 ;  /* 0x0000004900de7308 */ /* 0x0007220000000800 */
[----:B------:R-:W-:Y:S04]  /*8190*/  FFMA.RM R169, R169, R107, 12582913 ;  /* 0x4b400001a9a97423 */ /* 0x000fe8000000406b */
[C---:B------:R-:W-:Y:S01]  /*81a0*/  FADD R74, R169.reuse, -12583039 ;  /* 0xcb40007fa94a7421 */ /* 0x040fe20000000000 */
[----:B------:R-:W-:Y:S03]  /*81b0*/  SHF.L.U32 R148, R169, 0x17, RZ ;  /* 0x00000017a9947819 */ /* 0x000fe600000006ff */
[C---:B------:R-:W-:Y:S04]  /*81c0*/  FFMA R74, R54.reuse, -1.4426950216293334961, -R74 ;  /* 0xbfb8aa3b364a7823 */ /* 0x040fe8000000084a */
[----:B------:R-:W-:Y:S01]  /*81d0*/  FFMA R74, R54, -1.925963033500011079e-08, R74 ;  /* 0xb2a57060364a7823 */ /* 0x000fe2000000004a */
[C---:B------:R-:W-:Y:S04]  /*81e0*/  FFMA.SAT R170, R55.reuse, -R171, 0.5 ;  /* 0x3f00000037aa7423 */ /* 0x040fe800000028ab */
[----:B------:R-:W-:Y:S01]  /*81f0*/  FFMA.RM R170, R170, R107, 12582913 ;  /* 0x4b400001aaaa7423 */ /* 0x000fe2000000406b */
[----:B------:R-:W4:Y:S03]  /*8200*/  MUFU.EX2 R74, R74 ;  /* 0x0000004a004a7308 */ /* 0x000f260000000800 */
[----:B------:R-:W-:Y:S04]  /*8210*/  FADD R75, R170, -12583039 ;  /* 0xcb40007faa4b7421 */ /* 0x000fe80000000000 */
[C---:B------:R-:W-:Y:S04]  /*8220*/  FFMA R75, R55.reuse, -1.4426950216293334961, -R75 ;  /* 0xbfb8aa3b374b7823 */ /* 0x040fe8000000084b */
[----:B------:R-:W-:Y:S01]  /*8230*/  FFMA R75, R55, -1.925963033500011079e-08, R75 ;  /* 0xb2a57060374b7823 */ /* 0x000fe2000000004b */
[----:B------:R-:W-:Y:S04]  /*8240*/  FFMA.SAT R86, R56, -R171, 0.5 ;  /* 0x3f00000038567423 */ /* 0x000fe800000028ab */
        /* <DEDUP_REMOVED lines=14> */
[C---:B------:R-:W-:Y:S01]  /*8330*/  FADD R78, R88.reuse, -12583039 ;  /* 0xcb40007f584e7421 */ /* 0x040fe20000000000 */
[----:B------:R-:W-:Y:S03]  /*8340*/  SHF.L.U32 R153, R88, 0x17, RZ ;  /* 0x0000001758997819 */ /* 0x000fe600000006ff */
        /* <DEDUP_REMOVED lines=53> */
[----:B------:R-:W-:Y:S01]  /*86a0*/  FFMA.SAT R2, R67, -R171, 0.5 ;  /* 0x3f00000043027423 */ /* 0x000fe200000028ab */
[----:B------:R-:W-:Y:S02]  /*86b0*/  SHF.L.U32 R171, R143, 0x17, RZ ;  /* 0x000000178fab7819 */ /* 0x000fe400000006ff */
[----:B------:R-:W-:Y:S01]  /*86c0*/  SHF.L.U32 R143, R154, 0x17, RZ ;  /* 0x000000179a8f7819 */ /* 0x000fe200000006ff */
[----:B------:R-:W-:Y:S01]  /*86d0*/  FFMA.RM R107, R2, R107, 12582913 ;  /* 0x4b400001026b7423 */ /* 0x000fe2000000406b */
[----:B------:R-:W-:Y:S01]  /*86e0*/  SHF.L.U32 R154, R164, 0x17, RZ ;  /* 0x00000017a49a7819 */ /* 0x000fe200000006ff */
[----:B------:R-:W4:Y:S02]  /*86f0*/  MUFU.EX2 R0, R0 ;  /* 0x0000000000007308 */ /* 0x000f240000000800 */
[----:B------:R-:W-:Y:S04]  /*8700*/  FADD R2, R107, -12583039 ;  /* 0xcb40007f6b027421 */ /* 0x000fe80000000000 */
[C---:B------:R-:W-:Y:S04]  /*8710*/  FFMA R2, R67.reuse, -1.4426950216293334961, -R2 ;  /* 0xbfb8aa3b43027823 */ /* 0x040fe80000000802 */
[----:B------:R-:W-:Y:S01]  /*8720*/  FFMA R2, R67, -1.925963033500011079e-08, R2 ;  /* 0xb2a5706043027823 */ /* 0x000fe20000000002 */
[----:B------:R-:W-:Y:S01]  /*8730*/  FFMA R3, R172, R3, 1 ;  /* 0x3f800000ac037423 */ /* 0x000fe20000000003 */
[----:B------:R-:W-:Y:S01]  /*8740*/  SHF.L.U32 R172, R142, 0x17, RZ ;  /* 0x000000178eac7819 */ /* 0x000fe200000006ff */
[----:B------:R-:W-:Y:S01]  /*8750*/  FFMA R69, R173, R69, 1 ;  /* 0x3f800000ad457423 */ /* 0x000fe20000000045 */
[----:B------:R-:W-:Y:S01]  /*8760*/  SHF.L.U32 R173, R141, 0x17, RZ ;  /* 0x000000178dad7819 */ /* 0x000fe200000006ff */
[----:B------:R-:W-:Y:S01]  /*8770*/  FFMA R68, R174, R68, 1 ;  /* 0x3f800000ae447423 */ /* 0x000fe20000000044 */
[----:B------:R-:W-:Y:S01]  /*8780*/  IADD3 R70, PT, PT, R3, 0x1800000, RZ ;  /* 0x0180000003467810 */ /* 0x000fe20007ffe0ff */
[----:B------:R-:W-:Y:S01]  /*8790*/  FFMA R183, R183, R111, 1 ;  /* 0x3f800000b7b77423 */ /* 0x000fe2000000006f */
[----:B------:R-:W-:Y:S01]  /*87a0*/  SHF.L.U32 R111, R127, 0x17, RZ ;  /* 0x000000177f6f7819 */ /* 0x000fe200000006ff */
[----:B------:R-:W4:Y:S01]  /*87b0*/  MUFU.EX2 R2, R2 ;  /* 0x0000000200027308 */ /* 0x000f220000000800 */
[----:B------:R-:W-:Y:S02]  /*87c0*/  LOP3.LUT R70, R70, 0x7f800000, RZ, 0xc0, !PT ;  /* 0x7f80000046467812 */ /* 0x000fe400078ec0ff */
[----:B------:R-:W-:Y:S02]  /*87d0*/  SHF.L.U32 R174, R140, 0x17, RZ ;  /* 0x000000178cae7819 */ /* 0x000fe400000006ff */
[----:B------:R-:W-:Y:S02]  /*87e0*/  ISETP.GT.U32.AND P0, PT, R70, 0x1ffffff, PT ;  /* 0x01ffffff4600780c */ /* 0x000fe40003f04070 */
[----:B------:R-:W-:Y:S02]  /*87f0*/  SHF.L.U32 R70, R112, 0x17, RZ ;  /* 0x0000001770467819 */ /* 0x000fe400000006ff */
[----:B------:R-:W-:Y:S02]  /*8800*/  SHF.L.U32 R112, R123, 0x17, RZ ;  /* 0x000000177b707819 */ /* 0x000fe400000006ff */
[----:B------:R-:W-:Y:S01]  /*8810*/  SHF.L.U32 R142, R155, 0x17, RZ ;  /* 0x000000179b8e7819 */ /* 0x000fe200000006ff */
[----:B------:R-:W-:Y:S01]  /*8820*/  FFMA R70, R175, R70, 1 ;  /* 0x3f800000af467423 */ /* 0x000fe20000000046 */
[----:B------:R-:W-:Y:S01]  /*8830*/  FFMA R71, R176, R71, 1 ;  /* 0x3f800000b0477423 */ /* 0x000fe20000000047 */
[----:B--2---:R-:W-:Y:S01]  /*8840*/  FFMA R72, R177, R114, 1 ;  /* 0x3f800000b1487423 */ /* 0x004fe20000000072 */
[----:B---3--:R-:W-:Y:S01]  /*8850*/  FFMA R73, R178, R115, 1 ;  /* 0x3f800000b2497423 */ /* 0x008fe20000000073 */
[----:B------:R-:W-:Y:S01]  /*8860*/  SHF.L.U32 R177, R118, 0x17, RZ ;  /* 0x0000001776b17819 */ /* 0x000fe200000006ff */
[----:B------:R-:W-:Y:S01]  /*8870*/  FFMA R179, R179, R116, 1 ;  /* 0x3f800000b3b37423 */ /* 0x000fe20000000074 */
        /* <DEDUP_REMOVED lines=8> */
[----:B------:R-:W-:Y:S02]  /*8900*/  SHF.L.U32 R175, R126, 0x17, RZ ;  /* 0x000000177eaf7819 */ /* 0x000fe400000006ff */
[----:B------:R-:W-:Y:S01]  /*8910*/  SHF.L.U32 R180, R146, 0x17, RZ ;  /* 0x0000001792b47819 */ /* 0x000fe200000006ff */
[----:B------:R-:W-:Y:S01]  /*8920*/  FFMA R182, R186, R182, 1 ;  /* 0x3f800000bab67423 */ /* 0x000fe200000000b6 */
        /* <DEDUP_REMOVED lines=19> */
[----:B------:R-:W-:Y:S01]  /*8a60*/  SHF.L.U32 R126, R156, 0x17, RZ ;  /* 0x000000179c7e7819 */ /* 0x000fe200000006ff */
[----:B------:R-:W-:Y:S01]  /*8a70*/  FFMA R99, R206, R99, 1 ;  /* 0x3f800000ce637423 */ /* 0x000fe20000000063 */
[----:B------:R-:W-:Y:S01]  /*8a80*/  SHF.L.U32 R125, R157, 0x17, RZ ;  /* 0x000000179d7d7819 */ /* 0x000fe200000006ff */
        /* <DEDUP_REMOVED lines=11> */
[----:B-1----:R-:W-:Y:S01]  /*8b40*/  FFMA R121, R215, R121, 1 ;  /* 0x3f800000d7797423 */ /* 0x002fe20000000079 */
[----:B------:R-:W-:Y:S01]  /*8b50*/  SHF.L.U32 R115, R168, 0x17, RZ ;  /* 0x00000017a8737819 */ /* 0x000fe200000006ff */
[----:B------:R-:W-:Y:S01]  /*8b60*/  FFMA R109, R216, R109, 1 ;  /* 0x3f800000d86d7423 */ /* 0x000fe2000000006d */
[----:B------:R-:W-:Y:S01]  /*8b70*/  FFMA R110, R217, R110, 1 ;  /* 0x3f800000d96e7423 */ /* 0x000fe2000000006e */
[----:B------:R-:W-:Y:S01]  /*8b80*/  SHF.L.U32 R117, R170, 0x17, RZ ;  /* 0x00000017aa757819 */ /* 0x000fe200000006ff */
[----:B------:R-:W-:Y:S01]  /*8b90*/  FFMA R154, R218, R154, 1 ;  /* 0x3f800000da9a7423 */ /* 0x000fe2000000009a */
[----:B----4-:R-:W-:Y:S01]  /*8ba0*/  FFMA R149, R219, R149, 1 ;  /* 0x3f800000db957423 */ /* 0x010fe20000000095 */
[----:B------:R-:W-:Y:S01]  /*8bb0*/  SHF.L.U32 R118, R86, 0x17, RZ ;  /* 0x0000001756767819 */ /* 0x000fe200000006ff */
[----:B------:R-:W-:Y:S01]  /*8bc0*/  FFMA R120, R220, R120, 1 ;  /* 0x3f800000dc787423 */ /* 0x000fe20000000078 */
[----:B------:R-:W-:Y:S01]  /*8bd0*/  FFMA R114, R221, R114, 1 ;  /* 0x3f800000dd727423 */ /* 0x000fe20000000072 */
        /* <DEDUP_REMOVED lines=14> */
[----:B------:R-:W-:Y:S01]  /*8cc0*/  SHF.L.U32 R141, R96, 0x17, RZ ;  /* 0x00000017608d7819 */ /* 0x000fe200000006ff */
[----:B------:R-:W-:Y:S01]  /*8cd0*/  FFMA R124, R82, R124, 1 ;  /* 0x3f800000527c7423 */ /* 0x000fe2000000007c */
[----:B------:R-:W-:Y:S01]  /*8ce0*/  SHF.L.U32 R140, R107, 0x17, RZ ;  /* 0x000000176b8c7819 */ /* 0x000fe200000006ff */
[----:B------:R-:W-:Y:S01]  /*8cf0*/  FFMA R152, R83, R152, 1 ;  /* 0x3f80000053987423 */ /* 0x000fe20000000098 */
[----:B------:R-:W-:Y:S01]  /*8d00*/  FFMA R146, R84, R146, 1 ;  /* 0x3f80000054927423 */ /* 0x000fe20000000092 */
[----:B------:R-:W-:Y:S01]  /*8d10*/  FFMA R127, R85, R127, 1 ;  /* 0x3f800000557f7423 */ /* 0x000fe2000000007f */
[----:B------:R-:W-:Y:S01]  /*8d20*/  FFMA R141, R0, R141, 1 ;  /* 0x3f800000008d7423 */ /* 0x000fe2000000008d */
[----:B------:R-:W-:Y:S01]  /*8d30*/  IADD3 R155, PT, PT, R106, 0x1, RZ ;  /* 0x000000016a9b7810 */ /* 0x000fe20007ffe0ff */
[----:B------:R-:W-:Y:S01]  /*8d40*/  FFMA R140, R2, R140, 1 ;  /* 0x3f800000028c7423 */ /* 0x000fe2000000008c */
[----:B------:R-:W-:Y:S06]  /*8d50*/  @P0 BRA `(.L_x_108) ;  /* 0x0000000000140947 */ /* 0x000fec0003800000 */
[----:B------:R-:W-:Y:S02]  /*8d60*/  MOV R159, R3 ;  /* 0x00000003009f7202 */ /* 0x000fe40000000f00 */
[----:B------:R-:W-:Y:S02]  /*8d70*/  MOV R158, 0x8d90 ;  /* 0x00008d90009e7802 */ /* 0x000fe40000000f00 */
[----:B------:R-:W-:Y:S05]  /*8d80*/  CALL.REL.NOINC `($__internal_3_$__cuda_sm20_rcp_rn_f32_slowpath) ;  /* 0x0000005400847944 */ /* 0x000fea0003c00000 */
[----:B------:R-:W-:Y:S01]  /*8d90*/  MOV R0, R128 ;  /* 0x0000008000007202 */ /* 0x000fe20000000f00 */
[----:B------:R-:W-:Y:S05]  /*8da0*/  BRA `(.L_x_109) ;  /* 0x0000000000107947 */ /* 0x000fea0003800000 */
.L_x_108:
[----:B------:R-:W1:Y:S02]  /*8db0*/  MUFU.RCP R0, R3 ;  /* 0x0000000300007308 */ /* 0x000e640000001000 */
[----:B-1----:R-:W-:Y:S04]  /*8dc0*/  FFMA R3, R3, R0, -1 ;  /* 0xbf80000003037423 */ /* 0x002fe80000000000 */
[----:B------:R-:W-:Y:S04]  /*8dd0*/  FADD.FTZ R3, -R3, -RZ ;  /* 0x800000ff03037221 */ /* 0x000fe80000010100 */
[----:B------:R-:W-:Y:S07]  /*8de0*/  FFMA R0, R0, R3, R0 ;  /* 0x0000000300007223 */ /* 0x000fee0000000000 */
.L_x_109:
[----:B------:R-:W-:Y:S05]  /*8df0*/  BSYNC.RECONVERGENT B1 ;  /* 0x0000000000017941 */ /* 0x000fea0003800200 */
.L_x_107:
[----:B------:R-:W-:Y:S01]  /*8e00*/  VIADD R2, R69, 0x1800000 ;  /* 0x0180000045027836 */ /* 0x000fe20000000000 */
[----:B------:R-:W-:Y:S04]  /*8e10*/  BSSY.RECONVERGENT B1, `(.L_x_110) ;  /* 0x000000e000017945 */ /* 0x000fe80003800200 */
[----:B------:R-:W-:Y:S04]  /*8e20*/  LOP3.LUT R2, R2, 0x7f800000, RZ, 0xc0, !PT ;  /* 0x7f80000002027812 */ /* 0x000fe800078ec0ff */
[----:B------:R-:W-:Y:S11]  /*8e30*/  ISETP.GT.U32.AND P0, PT, R2, 0x1ffffff, PT ;  /* 0x01ffffff0200780c */ /* 0x000ff60003f04070 */
[----:B------:R-:W-:Y:S02]  /*8e40*/  @!UPT UIADD3 URZ, UPT, UPT, URZ, URZ, URZ ;  /* 0x000000fffffff290 */ /* 0x000fe4000fffe0ff */
[----:B------:R-:W-:Y:S05]  /*8e50*/  @P0 BRA `(.L_x_111) ;  /* 0x0000000000140947 */ /* 0x000fea0003800000 */
[----:B------:R-:W-:Y:S02]  /*8e60*/  MOV R159, R69 ;  /* 0x00000045009f7202 */ /* 0x000fe40000000f00 */
[----:B------:R-:W-:Y:S02]  /*8e70*/  MOV R158, 0x8e90 ;  /* 0x00008e90009e7802 */ /* 0x000fe40000000f00 */
[----:B------:R-:W-:Y:S05]  /*8e80*/  CALL.REL.NOINC `($__internal_3_$__cuda_sm20_rcp_rn_f32_slowpath) ;  /* 0x0000005400447944 */ /* 0x000fea0003c00000 */
[----:B------:R-:W-:Y:S01]  /*8e90*/  MOV R2, R128 ;  /* 0x0000008000027202 */ /* 0x000fe20000000f00 */
[----:B------:R-:W-:Y:S05]  /*8ea0*/  BRA `(.L_x_112) ;  /* 0x0000000000107947 */ /* 0x000fea0003800000 */
.L_x_111:
[----:B------:R-:W1:Y:S02]  /*8eb0*/  MUFU.RCP R2, R69 ;  /* 0x0000004500027308 */ /* 0x000e640000001000 */
[----:B-1----:R-:W-:Y:S04]  /*8ec0*/  FFMA R69, R69, R2, -1 ;  /* 0xbf80000045457423 */ /* 0x002fe80000000002 */
[----:B------:R-:W-:Y:S04]  /*8ed0*/  FADD.FTZ R69, -R69, -RZ ;  /* 0x800000ff45457221 */ /* 0x000fe80000010100 */
[----:B------:R-:W-:Y:S07]  /*8ee0*/  FFMA R2, R2, R69, R2 ;  /* 0x0000004502027223 */ /* 0x000fee0000000002 */
.L_x_112:
[----:B------:R-:W-:Y:S05]  /*8ef0*/  BSYNC.RECONVERGENT B1 ;  /* 0x0000000000017941 */ /* 0x000fea0003800200 */
.L_x_110:
        /* <DEDUP_REMOVED lines=11> */
.L_x_114:
[----:B------:R-:W1:Y:S02]  /*8fb0*/  MUFU.RCP R3, R68 ;  /* 0x0000004400037308 */ /* 0x000e640000001000 */
[----:B-1----:R-:W-:Y:S04]  /*8fc0*/  FFMA R68, R68, R3, -1 ;  /* 0xbf80000044447423 */ /* 0x002fe80000000003 */
[----:B------:R-:W-:Y:S04]  /*8fd0*/  FADD.FTZ R68, -R68, -RZ ;  /* 0x800000ff44447221 */ /* 0x000fe80000010100 */
[----:B------:R-:W-:Y:S07]  /*8fe0*/  FFMA R3, R3, R68, R3 ;  /* 0x0000004403037223 */ /* 0x000fee0000000003 */
.L_x_115:
[----:B------:R-:W-:Y:S05]  /*8ff0*/  BSYNC.RECONVERGENT B1 ;  /* 0x0000000000017941 */ /* 0x000fea0003800200 */
.L_x_113:
        /* <DEDUP_REMOVED lines=11> */
.L_x_117:
[----:B------:R-:W1:Y:S02]  /*90b0*/  MUFU.RCP R68, R183 ;  /* 0x000000b700447308 */ /* 0x000e640000001000 */
[----:B-1----:R-:W-:Y:S04]  /*90c0*/  FFMA R183, R183, R68, -1 ;  /* 0xbf800000b7b77423 */ /* 0x002fe80000000044 */
[----:B------:R-:W-:Y:S04]  /*90d0*/  FADD.FTZ R183, -R183, -RZ ;  /* 0x800000ffb7b77221 */ /* 0x000fe80000010100 */
[----:B------:R-:W-:Y:S07]  /*90e0*/  FFMA R68, R68, R183, R68 ;  /* 0x000000b744447223 */ /* 0x000fee0000000044 */
.L_x_118:
[----:B------:R-:W-:Y:S05]  /*90f0*/  BSYNC.RECONVERGENT B1 ;  /* 0x0000000000017941 */ /* 0x000fea0003800200 */
.L_x_116:
        /* <DEDUP_REMOVED lines=11> */
.L_x_120:
[----:B------:R-:W1:Y:S02]  /*91b0*/  MUFU.RCP R69, R70 ;  /* 0x0000004600457308 */ /* 0x000e640000001000 */
[----:B-1----:R-:W-:Y:S04]  /*91c0*/  FFMA R70, R70, R69, -1 ;  /* 0xbf80000046467423 */ /* 0x002fe80000000045 */
[----:B------:R-:W-:Y:S04]  /*91d0*/  FADD.FTZ R70, -R70, -RZ ;  /* 0x800000ff46467221 */ /* 0x000fe80000010100 */
[----:B------:R-:W-:Y:S07]  /*91e0*/  FFMA R69, R69, R70, R69 ;  /* 0x0000004645457223 */ /* 0x000fee0000000045 */
.L_x_121:
[----:B------:R-:W-:Y:S05]  /*91f0*/  BSYNC.RECONVERGENT B1 ;  /* 0x0000000000017941 */ /* 0x000fea0003800200 */
.L_x_119:
        /* <DEDUP_REMOVED lines=11> */
.L_x_123:
[----:B------:R-:W1:Y:S02]  /*92b0*/  MUFU.RCP R70, R71 ;  /* 0x0000004700467308 */ /* 0x000e640000001000 */
[----:B-1----:R-:W-:Y:S04]  /*92c0*/  FFMA R71, R71, R70, -1 ;  /* 0xbf80000047477423 */ /* 0x002fe80000000046 */
[----:B------:R-:W-:Y:S04]  /*92d0*/  FADD.FTZ R71, -R71, -RZ ;  /* 0x800000ff47477221 */ /* 0x000fe80000010100 */
[----:B------:R-:W-:Y:S07]  /*92e0*/  FFMA R70, R70, R71, R70 ;  /* 0x0000004746467223 */ /* 0x000fee0000000046 */
.L_x_124:
[----:B------:R-:W-:Y:S05]  /*92f0*/  BSYNC.RECONVERGENT B1 ;  /* 0x0000000000017941 */ /* 0x000fea0003800200 */
.L_x_122:
        /* <DEDUP_REMOVED lines=11> */
.L_x_126:
[----:B------:R-:W1:Y:S02]  /*93b0*/  MUFU.RCP R71, R72 ;  /* 0x0000004800477308 */ /* 0x000e640000001000 */
[----:B-1----:R-:W-:Y:S04]  /*93c0*/  FFMA R72, R72, R71, -1 ;  /* 0xbf80000048487423 */ /* 0x002fe80000000047 */
[----:B------:R-:W-:Y:S04]  /*93d0*/  FADD.FTZ R72, -R72, -RZ ;  /* 0x800000ff48487221 */ /* 0x000fe80000010100 */
[----:B------:R-:W-:Y:S07]  /*93e0*/  FFMA R71, R71, R72, R71 ;  /* 0x0000004847477223 */ /* 0x000fee0000000047 */
.L_x_127:
[----:B------:R-:W-:Y:S05]  /*93f0*/  BSYNC.RECONVERGENT B1 ;  /* 0x0000000000017941 */ /* 0x000fea0003800200 */
.L_x_125:
        /* <DEDUP_REMOVED lines=11> */
.L_x_129:
[----:B------:R-:W1:Y:S02]  /*94b0*/  MUFU.RCP R72, R73 ;  /* 0x0000004900487308 */ /* 0x000e640000001000 */
[----:B-1----:R-:W-:Y:S04]  /*94c0*/  FFMA R73, R73, R72, -1 ;  /* 0xbf80000049497423 */ /* 0x002fe80000000048 */
[----:B------:R-:W-:Y:S04]  /*94d0*/  FADD.FTZ R73, -R73, -RZ ;  /* 0x800000ff49497221 */ /* 0x000fe80000010100 */
[----:B------:R-:W-:Y:S07]  /*94e0*/  FFMA R72, R72, R73, R72 ;  /* 0x0000004948487223 */ /* 0x000fee0000000048 */
.L_x_130:
[----:B------:R-:W-:Y:S05]  /*94f0*/  BSYNC.RECONVERGENT B1 ;  /* 0x0000000000017941 */ /* 0x000fea0003800200 */
.L_x_128:
        /* <DEDUP_REMOVED lines=11> */
.L_x_132:
[----:B------:R-:W1:Y:S02]  /*95b0*/  MUFU.RCP R73, R179 ;  /* 0x000000b300497308 */ /* 0x000e640000001000 */
[----:B-1----:R-:W-:Y:S04]  /*95c0*/  FFMA R179, R179, R73, -1 ;  /* 0xbf800000b3b37423 */ /* 0x002fe80000000049 */
[----:B------:R-:W-:Y:S04]  /*95d0*/  FADD.FTZ R179, -R179, -RZ ;  /* 0x800000ffb3b37221 */ /* 0x000fe80000010100 */
[----:B------:R-:W-:Y:S07]  /*95e0*/  FFMA R73, R73, R179, R73 ;  /* 0x000000b349497223 */ /* 0x000fee0000000049 */
.L_x_133:
[----:B------:R-:W-:Y:S05]  /*95f0*/  BSYNC.RECONVERGENT B1 ;  /* 0x0000000000017941 */ /* 0x000fea0003800200 */
.L_x_131:
        /* <DEDUP_REMOVED lines=11> */
.L_x_135:
[----:B------:R-:W1:Y:S02]  /*96b0*/  MUFU.RCP R74, R178 ;  /* 0x000000b2004a7308 */ /* 0x000e640000001000 */
[----:B-1----:R-:W-:Y:S04]  /*96c0*/  FFMA R178, R178, R74, -1 ;  /* 0xbf800000b2b27423 */ /* 0x002fe8000000004a */
[----:B------:R-:W-:Y:S04]  /*96d0*/  FADD.FTZ R178, -R178, -RZ ;  /* 0x800000ffb2b27221 */ /* 0x000fe80000010100 */
[----:B------:R-:W-:Y:S07]  /*96e0*/  FFMA R74, R74, R178, R74 ;  /* 0x000000b24a4a7223 */ /* 0x000fee000000004a */
.L_x_136:
[----:B------:R-:W-:Y:S05]  /*96f0*/  BSYNC.RECONVERGENT B1 ;  /* 0x0000000000017941 */ /* 0x000fea0003800200 */
.L_x_134:
        /* <DEDUP_REMOVED lines=11> */
.L_x_138:
[----:B------:R-:W1:Y:S02]  /*97b0*/  MUFU.RCP R75, R177 ;  /* 0x000000b1004b7308 */ /* 0x000e640000001000 */
[----:B-1----:R-:W-:Y:S04]  /*97c0*/  FFMA R177, R177, R75, -1 ;  /* 0xbf800000b1b17423 */ /* 0x002fe8000000004b */
[----:B------:R-:W-:Y:S04]  /*97d0*/  FADD.FTZ R177, -R177, -RZ ;  /* 0x800000ffb1b17221 */ /* 0x000fe80000010100 */
[----:B------:R-:W-:Y:S07]  /*97e0*/  FFMA R75, R75, R177, R75 ;  /* 0x000000b14b4b7223 */ /* 0x000fee000000004b */
.L_x_139:
[----:B------:R-:W-:Y:S05]  /*97f0*/  BSYNC.RECONVERGENT B1 ;  /* 0x0000000000017941 */ /* 0x000fea0003800200 */
.L_x_137:
        /* <DEDUP_REMOVED lines=11> */
.L_x_141:
[----:B------:R-:W1:Y:S02]  /*98b0*/  MUFU.RCP R76, R116 ;  /* 0x00000074004c7308 */ /* 0x000e640000001000 */
[----:B-1----:R-:W-:Y:S04]  /*98c0*/  FFMA R116, R116, R76, -1 ;  /* 0xbf80000074747423 */ /* 0x002fe8000000004c */
[----:B------:R-:W-:Y:S04]  /*98d0*/  FADD.FTZ R116, -R116, -RZ ;  /* 0x800000ff74747221 */ /* 0x000fe80000010100 */
[----:B------:R-:W-:Y:S07]  /*98e0*/  FFMA R76, R76, R116, R76 ;  /* 0x000000744c4c7223 */ /* 0x000fee000000004c */
.L_x_142:
[----:B------:R-:W-:Y:S05]  /*98f0*/  BSYNC.RECONVERGENT B1 ;  /* 0x0000000000017941 */ /* 0x000fea0003800200 */
.L_x_140:
        /* <DEDUP_REMOVED lines=11> */
.L_x_144:
[----:B------:R-:W1:Y:S02]  /*99b0*/  MUFU.RCP R77, R113 ;  /* 0x00000071004d7308 */ /* 0x000e640000001000 */
[----:B-1----:R-:W-:Y:S04]  /*99c0*/  FFMA R113, R113, R77, -1 ;  /* 0xbf80000071717423 */ /* 0x002fe8000000004d */
[----:B------:R-:W-:Y:S04]  /*99d0*/  FADD.FTZ R113, -R113, -RZ ;  /* 0x800000ff71717221 */ /* 0x000fe80000010100 */
[----:B------:R-:W-:Y:S07]  /*99e0*/  FFMA R77, R77, R113, R77 ;  /* 0x000000714d4d7223 */ /* 0x000fee000000004d */
.L_x_145:
[----:B------:R-:W-:Y:S05]  /*99f0*/  BSYNC.RECONVERGENT B1 ;  /* 0x0000000000017941 */ /* 0x000fea0003800200 */
.L_x_143:
        /* <DEDUP_REMOVED lines=11> */
.L_x_147:
[----:B------:R-:W1:Y:S02]  /*9ab0*/  MUFU.RCP R78, R182 ;  /* 0x000000b6004e7308 */ /* 0x000e640000001000 */
[----:B-1----:R-:W-:Y:S04]  /*9ac0*/  FFMA R182, R182, R78, -1 ;  /* 0xbf800000b6b67423 */ /* 0x002fe8000000004e */
[----:B------:R-:W-:Y:S04]  /*9ad0*/  FADD.FTZ R182, -R182, -RZ ;  /* 0x800000ffb6b67221 */ /* 0x000fe80000010100 */
[----:B------:R-:W-:Y:S07]  /*9ae0*/  FFMA R78, R78, R182, R78 ;  /* 0x000000b64e4e7223 */ /* 0x000fee000000004e */
.L_x_148:
[----:B------:R-:W-:Y:S05]  /*9af0*/  BSYNC.RECONVERGENT B1 ;  /* 0x0000000000017941 */ /* 0x000fea0003800200 */
.L_x_146:
        /* <DEDUP_REMOVED lines=11> */
.L_x_150:
[----:B------:R-:W1:Y:S02]  /*9bb0*/  MUFU.RCP R79, R176 ;  /* 0x000000b0004f7308 */ /* 0x000e640000001000 */
[----:B-1----:R-:W-:Y:S04]  /*9bc0*/  FFMA R176, R176, R79, -1 ;  /* 0xbf800000b0b07423 */ /* 0x002fe8000000004f */
[----:B------:R-:W-:Y:S04]  /*9bd0*/  FADD.FTZ R176, -R176, -RZ ;  /* 0x800000ffb0b07221 */ /* 0x000fe80000010100 */
[----:B------:R-:W-:Y:S07]  /*9be0*/  FFMA R79, R79, R176, R79 ;  /* 0x000000b04f4f7223 */ /* 0x000fee000000004f */
.L_x_151:
[----:B------:R-:W-:Y:S05]  /*9bf0*/  BSYNC.RECONVERGENT B1 ;  /* 0x0000000000017941 */ /* 0x000fea0003800200 */
.L_x_149:
        /* <DEDUP_REMOVED lines=11> */
.L_x_153:
[----:B------:R-:W1:Y:S02]  /*9cb0*/  MUFU.RCP R80, R112 ;  /* 0x0000007000507308 */ /* 0x000e640000001000 */
[----:B-1----:R-:W-:Y:S04]  /*9cc0*/  FFMA R112, R112, R80, -1 ;  /* 0xbf80000070707423 */ /* 0x002fe80000000050 */
[----:B------:R-:W-:Y:S04]  /*9cd0*/  FADD.FTZ R112, -R112, -RZ ;  /* 0x800000ff70707221 */ /* 0x000fe80000010100 */
[----:B------:R-:W-:Y:S07]  /*9ce0*/  FFMA R80, R80, R112, R80 ;  /* 0x0000007050507223 */ /* 0x000fee0000000050 */
.L_x_154:
[----:B------:R-:W-:Y:S05]  /*9cf0*/  BSYNC.RECONVERGENT B1 ;  /* 0x0000000000017941 */ /* 0x000fea0003800200 */
.L_x_152:
        /* <DEDUP_REMOVED lines=11> */
.L_x_156:
[----:B------:R-:W1:Y:S02]  /*9db0*/  MUFU.RCP R81, R98 ;  /* 0x0000006200517308 */ /* 0x000e640000001000 */
[----:B-1----:R-:W-:Y:S04]  /*9dc0*/  FFMA R98, R98, R81, -1 ;  /* 0xbf80000062627423 */ /* 0x002fe80000000051 */
[----:B------:R-:W-:Y:S04]  /*9dd0*/  FADD.FTZ R98, -R98, -RZ ;  /* 0x800000ff62627221 */ /* 0x000fe80000010100 */
[----:B------:R-:W-:Y:S07]  /*9de0*/  FFMA R81, R81, R98, R81 ;  /* 0x0000006251517223 */ /* 0x000fee0000000051 */
.L_x_157:
[----:B------:R-:W-:Y:S05]  /*9df0*/  BSYNC.RECONVERGENT B1 ;  /* 0x0000000000017941 */ /* 0x000fea0003800200 */
.L_x_155:
        /* <DEDUP_REMOVED lines=11> */
.L_x_159:
[----:B------:R-:W1:Y:S02]  /*9eb0*/  MUFU.RCP R82, R181 ;  /* 0x000000b500527308 */ /* 0x000e640000001000 */
[----:B-1----:R-:W-:Y:S04]  /*9ec0*/  FFMA R181, R181, R82, -1 ;  /* 0xbf800000b5b57423 */ /* 0x002fe80000000052 */
[----:B------:R-:W-:Y:S04]  /*9ed0*/  FADD.FTZ R181, -R181, -RZ ;  /* 0x800000ffb5b57221 */ /* 0x000fe80000010100 */
[----:B------:R-:W-:Y:S07]  /*9ee0*/  FFMA R82, R82, R181, R82 ;  /* 0x000000b552527223 */ /* 0x000fee0000000052 */
.L_x_160:
[----:B------:R-:W-:Y:S05]  /*9ef0*/  BSYNC.RECONVERGENT B1 ;  /* 0x0000000000017941 */ /* 0x000fea0003800200 */
.L_x_158:
        /* <DEDUP_REMOVED lines=11> */
.L_x_162:
[----:B------:R-:W1:Y:S02]  /*9fb0*/  MUFU.RCP R83, R175 ;  /* 0x000000af00537308 */ /* 0x000e640000001000 */
[----:B-1----:R-:W-:Y:S04]  /*9fc0*/  FFMA R175, R175, R83, -1 ;  /* 0xbf800000afaf7423 */ /* 0x002fe80000000053 */
[----:B------:R-:W-:Y:S04]  /*9fd0*/  FADD.FTZ R175, -R175, -RZ ;  /* 0x800000ffafaf7221 */ /* 0x000fe80000010100 */
[----:B------:R-:W-:Y:S07]  /*9fe0*/  FFMA R83, R83, R175, R83 ;  /* 0x000000af53537223 */ /* 0x000fee0000000053 */
.L_x_163:
[----:B------:R-:W-:Y:S05]  /*9ff0*/  BSYNC.RECONVERGENT B1 ;  /* 0x0000000000017941 */ /* 0x000fea0003800200 */
.L_x_161:
        /* <DEDUP_REMOVED lines=11> */
.L_x_165:
[----:B------:R-:W1:Y:S02]  /*a0b0*/  MUFU.RCP R84, R111 ;  /* 0x0000006f00547308 */ /* 0x000e640000001000 */
[----:B-1----:R-:W-:Y:S04]  /*a0c0*/  FFMA R111, R111, R84, -1 ;  /* 0xbf8000006f6f7423 */ /* 0x002fe80000000054 */
[----:B------:R-:W-:Y:S04]  /*a0d0*/  FADD.FTZ R111, -R111, -RZ ;  /* 0x800000ff6f6f7221 */ /* 0x000fe80000010100 */
[----:B------:R-:W-:Y:S07]  /*a0e0*/  FFMA R84, R84, R111, R84 ;  /* 0x0000006f54547223 */ /* 0x000fee0000000054 */
.L_x_166:
[----:B------:R-:W-:Y:S05]  /*a0f0*/  BSYNC.RECONVERGENT B1 ;  /* 0x0000000000017941 */ /* 0x000fea0003800200 */
.L_x_164:
        /* <DEDUP_REMOVED lines=11> */
.L_x_168:
[----:B------:R-:W1:Y:S02]  /*a1b0*/  MUFU.RCP R85, R104 ;  /* 0x0000006800557308 */ /* 0x000e640000001000 */
[----:B-1----:R-:W-:Y:S04]  /*a1c0*/  FFMA R104, R104, R85, -1 ;  /* 0xbf80000068687423 */ /* 0x002fe80000000055 */
[----:B------:R-:W-:Y:S04]  /*a1d0*/  FADD.FTZ R104, -R104, -RZ ;  /* 0x800000ff68687221 */ /* 0x000fe80000010100 */
[----:B------:R-:W-:Y:S07]  /*a1e0*/  FFMA R85, R85, R104, R85 ;  /* 0x0000006855557223 */ /* 0x000fee0000000055 */
.L_x_169:
[----:B------:R-:W-:Y:S05]  /*a1f0*/  BSYNC.RECONVERGENT B1 ;  /* 0x0000000000017941 */ /* 0x000fea0003800200 */
.L_x_167:
        /* <DEDUP_REMOVED lines=11> */
.L_x_171:
[----:B------:R-:W1:Y:S02]  /*a2b0*/  MUFU.RCP R86, R174 ;  /* 0x000000ae00567308 */ /* 0x000e640000001000 */
[----:B-1----:R-:W-:Y:S04]  /*a2c0*/  FFMA R174, R174, R86, -1 ;  /* 0xbf800000aeae7423 */ /* 0x002fe80000000056 */
[----:B------:R-:W-:Y:S04]  /*a2d0*/  FADD.FTZ R174, -R174, -RZ ;  /* 0x800000ffaeae7221 */ /* 0x000fe80000010100 */
[----:B------:R-:W-:Y:S07]  /*a2e0*/  FFMA R86, R86, R174, R86 ;  /* 0x000000ae56567223 */ /* 0x000fee0000000056 */
.L_x_172:
[----:B------:R-:W-:Y:S05]  /*a2f0*/  BSYNC.RECONVERGENT B1 ;  /* 0x0000000000017941 */ /* 0x000fea0003800200 */
.L_x_170:
        /* <DEDUP_REMOVED lines=11> */
.L_x_174:
[----:B------:R-:W1:Y:S02]  /*a3b0*/  MUFU.RCP R87, R173 ;  /* 0x000000ad00577308 */ /* 0x000e640000001000 */
[----:B-1----:R-:W-:Y:S04]  /*a3c0*/  FFMA R173, R173, R87, -1 ;  /* 0xbf800000adad7423 */ /* 0x002fe80000000057 */
[----:B------:R-:W-:Y:S04]  /*a3d0*/  FADD.FTZ R173, -R173, -RZ ;  /* 0x800000ffadad7221 */ /* 0x000fe80000010100 */
[----:B------:R-:W-:Y:S07]  /*a3e0*/  FFMA R87, R87, R173, R87 ;  /* 0x000000ad57577223 */ /* 0x000fee0000000057 */
.L_x_175:
[----:B------:R-:W-:Y:S05]  /*a3f0*/  BSYNC.RECONVERGENT B1 ;  /* 0x0000000000017941 */ /* 0x000fea0003800200 */
.L_x_173:
        /* <DEDUP_REMOVED lines=11> */
.L_x_177:
[----:B------:R-:W1:Y:S02]  /*a4b0*/  MUFU.RCP R88, R172 ;  /* 0x000000ac00587308 */ /* 0x000e640000001000 */
[----:B-1----:R-:W-:Y:S04]  /*a4c0*/  FFMA R172, R172, R88, -1 ;  /* 0xbf800000acac7423 */ /* 0x002fe80000000058 */
[----:B------:R-:W-:Y:S04]  /*a4d0*/  FADD.FTZ R172, -R172, -RZ ;  /* 0x800000ffacac7221 */ /* 0x000fe80000010100 */
[----:B------:R-:W-:Y:S07]  /*a4e0*/  FFMA R88, R88, R172, R88 ;  /* 0x000000ac58587223 */ /* 0x000fee0000000058 */
.L_x_178:
[----:B------:R-:W-:Y:S05]  /*a4f0*/  BSYNC.RECONVERGENT B1 ;  /* 0x0000000000017941 */ /* 0x000fea0003800200 */
.L_x_176:
        /* <DEDUP_REMOVED lines=11> */
.L_x_180:
[----:B------:R-:W1:Y:S02]  /*a5b0*/  MUFU.RCP R89, R171 ;  /* 0x000000ab00597308 */ /* 0x000e640000001000 */
[----:B-1----:R-:W-:Y:S04]  /*a5c0*/  FFMA R171, R171, R89, -1 ;  /* 0xbf800000abab7423 */ /* 0x002fe80000000059 */
[----:B------:R-:W-:Y:S04]  /*a5d0*/  FADD.FTZ R171, -R171, -RZ ;  /* 0x800000ffabab7221 */ /* 0x000fe80000010100 */
[----:B------:R-:W-:Y:S07]  /*a5e0*/  FFMA R89, R89, R171, R89 ;  /* 0x000000ab59597223 */ /* 0x000fee0000000059 */
.L_x_181:
[----:B------:R-:W-:Y:S05]  /*a5f0*/  BSYNC.RECONVERGENT B1 ;  /* 0x0000000000017941 */ /* 0x000fea0003800200 */
.L_x_179:
        /* <DEDUP_REMOVED lines=11> */
.L_x_183:
[----:B------:R-:W1:Y:S02]  /*a6b0*/  MUFU.RCP R90, R103 ;  /* 0x00000067005a7308 */ /* 0x000e640000001000 */
[----:B-1----:R-:W-:Y:S04]  /*a6c0*/  FFMA R103, R103, R90, -1 ;  /* 0xbf80000067677423 */ /* 0x002fe8000000005a */
[----:B------:R-:W-:Y:S04]  /*a6d0*/  FADD.FTZ R103, -R103, -RZ ;  /* 0x800000ff67677221 */ /* 0x000fe80000010100 */
[----:B------:R-:W-:Y:S07]  /*a6e0*/  FFMA R90, R90, R103, R90 ;  /* 0x000000675a5a7223 */ /* 0x000fee000000005a */
.L_x_184:
[----:B------:R-:W-:Y:S05]  /*a6f0*/  BSYNC.RECONVERGENT B1 ;  /* 0x0000000000017941 */ /* 0x000fea0003800200 */
.L_x_182:
        /* <DEDUP_REMOVED lines=11> */
.L_x_186:
[----:B------:R-:W1:Y:S02]  /*a7b0*/  MUFU.RCP R91, R102 ;  /* 0x00000066005b7308 */ /* 0x000e640000001000 */
[----:B-1----:R-:W-:Y:S04]  /*a7c0*/  FFMA R102, R102, R91, -1 ;  /* 0xbf80000066667423 */ /* 0x002fe8000000005b */
[----:B------:R-:W-:Y:S04]  /*a7d0*/  FADD.FTZ R102, -R102, -RZ ;  /* 0x800000ff66667221 */ /* 0x000fe80000010100 */
[----:B------:R-:W-:Y:S07]  /*a7e0*/  FFMA R91, R91, R102, R91 ;  /* 0x000000665b5b7223 */ /* 0x000fee000000005b */
.L_x_187:
[----:B------:R-:W-:Y:S05]  /*a7f0*/  BSYNC.RECONVERGENT B1 ;  /* 0x0000000000017941 */ /* 0x000fea0003800200 */
.L_x_185:
        /* <DEDUP_REMOVED lines=11> */
.L_x_189:
[----:B------:R-:W1:Y:S02]  /*a8b0*/  MUFU.RCP R92, R180 ;  /* 0x000000b4005c7308 */ /* 0x000e640000001000 */
[----:B-1----:R-:W-:Y:S04]  /*a8c0*/  FFMA R180, R180, R92, -1 ;  /* 0xbf800000b4b47423 */ /* 0x002fe8000000005c */
[----:B------:R-:W-:Y:S04]  /*a8d0*/  FADD.FTZ R180, -R180, -RZ ;  /* 0x800000ffb4b47221 */ /* 0x000fe80000010100 */
[----:B------:R-:W-:Y:S07]  /*a8e0*/  FFMA R92, R92, R180, R92 ;  /* 0x000000b45c5c7223 */ /* 0x000fee000000005c */
.L_x_190:
[----:B------:R-:W-:Y:S05]  /*a8f0*/  BSYNC.RECONVERGENT B1 ;  /* 0x0000000000017941 */ /* 0x000fea0003800200 */
.L_x_188:
        /* <DEDUP_REMOVED lines=11> */
.L_x_192:
[----:B------:R-:W1:Y:S02]  /*a9b0*/  MUFU.RCP R93, R145 ;  /* 0x00000091005d7308 */ /* 0x000e640000001000 */
[----:B-1----:R-:W-:Y:S04]  /*a9c0*/  FFMA R145, R145, R93, -1 ;  /* 0xbf80000091917423 */ /* 0x002fe8000000005d */
[----:B------:R-:W-:Y:S04]  /*a9d0*/  FADD.FTZ R145, -R145, -RZ ;  /* 0x800000ff91917221 */ /* 0x000fe80000010100 */
[----:B------:R-:W-:Y:S07]  /*a9e0*/  FFMA R93, R93, R145, R93 ;  /* 0x000000915d5d7223 */ /* 0x000fee000000005d */
.L_x_193:
[----:B------:R-:W-:Y:S05]  /*a9f0*/  BSYNC.RECONVERGENT B1 ;  /* 0x0000000000017941 */ /* 0x000fea0003800200 */
.L_x_191:
        /* <DEDUP_REMOVED lines=11> */
.L_x_195:
[----:B------:R-:W1:Y:S02]  /*aab0*/  MUFU.RCP R94, R101 ;  /* 0x00000065005e7308 */ /* 0x000e640000001000 */
[----:B-1----:R-:W-:Y:S04]  /*aac0*/  FFMA R101, R101, R94, -1 ;  /* 0xbf80000065657423 */ /* 0x002fe8000000005e */
[----:B------:R-:W-:Y:S04]  /*aad0*/  FADD.FTZ R101, -R101, -RZ ;  /* 0x800000ff65657221 */ /* 0x000fe80000010100 */
[----:B------:R-:W-:Y:S07]  /*aae0*/  FFMA R94, R94, R101, R94 ;  /* 0x000000655e5e7223 */ /* 0x000fee000000005e */
.L_x_196:
[----:B------:R-:W-:Y:S05]  /*aaf0*/  BSYNC.RECONVERGENT B1 ;  /* 0x0000000000017941 */ /* 0x000fea0003800200 */
.L_x_194:
        /* <DEDUP_REMOVED lines=11> */
.L_x_198:
[----:B------:R-:W1:Y:S02]  /*abb0*/  MUFU.RCP R95, R97 ;  /* 0x00000061005f7308 */ /* 0x000e640000001000 */
[----:B-1----:R-:W-:Y:S04]  /*abc0*/  FFMA R97, R97, R95, -1 ;  /* 0xbf80000061617423 */ /* 0x002fe8000000005f */
[----:B------:R-:W-:Y:S04]  /*abd0*/  FADD.FTZ R97, -R97, -RZ ;  /* 0x800000ff61617221 */ /* 0x000fe80000010100 */
[----:B------:R-:W-:Y:S07]  /*abe0*/  FFMA R95, R95, R97, R95 ;  /* 0x000000615f5f7223 */ /* 0x000fee000000005f */
.L_x_199:
[----:B------:R-:W-:Y:S05]  /*abf0*/  BSYNC.RECONVERGENT B1 ;  /* 0x0000000000017941 */ /* 0x000fea0003800200 */
.L_x_197:
        /* <DEDUP_REMOVED lines=11> */
.L_x_201:
[----:B------:R-:W1:Y:S02]  /*acb0*/  MUFU.RCP R96, R151 ;  /* 0x0000009700607308 */ /* 0x000e640000001000 */
[----:B-1----:R-:W-:Y:S04]  /*acc0*/  FFMA R151, R151, R96, -1 ;  /* 0xbf80000097977423 */ /* 0x002fe80000000060 */
[----:B------:R-:W-:Y:S04]  /*acd0*/  FADD.FTZ R151, -R151, -RZ ;  /* 0x800000ff97977221 */ /* 0x000fe80000010100 */
[----:B------:R-:W-:Y:S07]  /*ace0*/  FFMA R96, R96, R151, R96 ;  /* 0x0000009760607223 */ /* 0x000fee0000000060 */
.L_x_202:
[----:B------:R-:W-:Y:S05]  /*acf0*/  BSYNC.RECONVERGENT B1 ;  /* 0x0000000000017941 */ /* 0x000fea0003800200 */
.L_x_200:
        /* <DEDUP_REMOVED lines=11> */
.L_x_204:
[----:B------:R-:W1:Y:S02]  /*adb0*/  MUFU.RCP R97, R144 ;  /* 0x0000009000617308 */ /* 0x000e640000001000 */
[----:B-1----:R-:W-:Y:S04]  /*adc0*/  FFMA R144, R144, R97, -1 ;  /* 0xbf80000090907423 */ /* 0x002fe80000000061 */
[----:B------:R-:W-:Y:S04]  /*add0*/  FADD.FTZ R144, -R144, -RZ ;  /* 0x800000ff90907221 */ /* 0x000fe80000010100 */
[----:B------:R-:W-:Y:S07]  /*ade0*/  FFMA R97, R97, R144, R97 ;  /* 0x0000009061617223 */ /* 0x000fee0000000061 */
.L_x_205:
[----:B------:R-:W-:Y:S05]  /*adf0*/  BSYNC.RECONVERGENT B1 ;  /* 0x0000000000017941 */ /* 0x000fea0003800200 */
.L_x_203:
        /* <DEDUP_REMOVED lines=11> */
.L_x_207:
[----:B------:R-:W1:Y:S02]  /*aeb0*/  MUFU.RCP R98, R99 ;  /* 0x0000006300627308 */ /* 0x000e640000001000 */
[----:B-1----:R-:W-:Y:S04]  /*aec0*/  FFMA R99, R99, R98, -1 ;  /* 0xbf80000063637423 */ /* 0x002fe80000000062 */
[----:B------:R-:W-:Y:S04]  /*aed0*/  FADD.FTZ R99, -R99, -RZ ;  /* 0x800000ff63637221 */ /* 0x000fe80000010100 */
[----:B------:R-:W-:Y:S07]  /*aee0*/  FFMA R98, R98, R99, R98 ;  /* 0x0000006362627223 */ /* 0x000fee0000000062 */
.L_x_208:
[----:B------:R-:W-:Y:S05]  /*aef0*/  BSYNC.RECONVERGENT B1 ;  /* 0x0000000000017941 */ /* 0x000fea0003800200 */
.L_x_206:
        /* <DEDUP_REMOVED lines=11> */
.L_x_210:
[----:B------:R-:W1:Y:S02]  /*afb0*/  MUFU.RCP R99, R100 ;  /* 0x0000006400637308 */ /* 0x000e640000001000 */
[----:B-1----:R-:W-:Y:S04]  /*afc0*/  FFMA R100, R100, R99, -1 ;  /* 0xbf80000064647423 */ /* 0x002fe80000000063 */
[----:B------:R-:W-:Y:S04]  /*afd0*/  FADD.FTZ R100, -R100, -RZ ;  /* 0x800000ff64647221 */ /* 0x000fe80000010100 */
[----:B------:R-:W-:Y:S07]  /*afe0*/  FFMA R99, R99, R100, R99 ;  /* 0x0000006463637223 */ /* 0x000fee0000000063 */
.L_x_211:
[----:B------:R-:W-:Y:S05]  /*aff0*/  BSYNC.RECONVERGENT B1 ;  /* 0x0000000000017941 */ /* 0x000fea0003800200 */
.L_x_209:
        /* <DEDUP_REMOVED lines=11> */
.L_x_213:
[----:B------:R-:W1:Y:S02]  /*b0b0*/  MUFU.RCP R100, R143 ;  /* 0x0000008f00647308 */ /* 0x000e640000001000 */
[----:B-1----:R-:W-:Y:S04]  /*b0c0*/  FFMA R143, R143, R100, -1 ;  /* 0xbf8000008f8f7423 */ /* 0x002fe80000000064 */
[----:B------:R-:W-:Y:S04]  /*b0d0*/  FADD.FTZ R143, -R143, -RZ ;  /* 0x800000ff8f8f7221 */ /* 0x000fe80000010100 */
[----:B------:R-:W-:Y:S07]  /*b0e0*/  FFMA R100, R100, R143, R100 ;  /* 0x0000008f64647223 */ /* 0x000fee0000000064 */
.L_x_214:
[----:B------:R-:W-:Y:S05]  /*b0f0*/  BSYNC.RECONVERGENT B1 ;  /* 0x0000000000017941 */ /* 0x000fea0003800200 */
.L_x_212:
        /* <DEDUP_REMOVED lines=11> */
.L_x_216:
[----:B------:R-:W1:Y:S02]  /*b1b0*/  MUFU.RCP R101, R142 ;  /* 0x0000008e00657308 */ /* 0x000e640000001000 */
[----:B-1----:R-:W-:Y:S04]  /*b1c0*/  FFMA R142, R142, R101, -1 ;  /* 0xbf8000008e8e7423 */ /* 0x002fe80000000065 */
[----:B------:R-:W-:Y:S04]  /*b1d0*/  FADD.FTZ R142, -R142, -RZ ;  /* 0x800000ff8e8e7221 */ /* 0x000fe80000010100 */
[----:B------:R-:W-:Y:S07]  /*b1e0*/  FFMA R101, R101, R142, R101 ;  /* 0x0000008e65657223 */ /* 0x000fee0000000065 */
.L_x_217:
[----:B------:R-:W-:Y:S05]  /*b1f0*/  BSYNC.RECONVERGENT B1 ;  /* 0x0000000000017941 */ /* 0x000fea0003800200 */
.L_x_215:
        /* <DEDUP_REMOVED lines=11> */
.L_x_219:
[----:B------:R-:W1:Y:S02]  /*b2b0*/  MUFU.RCP R102, R126 ;  /* 0x0000007e00667308 */ /* 0x000e640000001000 */
[----:B-1----:R-:W-:Y:S04]  /*b2c0*/  FFMA R126, R126, R102, -1 ;  /* 0xbf8000007e7e7423 */ /* 0x002fe80000000066 */
[----:B------:R-:W-:Y:S04]  /*b2d0*/  FADD.FTZ R126, -R126, -RZ ;  /* 0x800000ff7e7e7221 */ /* 0x000fe80000010100 */
[----:B------:R-:W-:Y:S07]  /*b2e0*/  FFMA R102, R102, R126, R102 ;  /* 0x0000007e66667223 */ /* 0x000fee0000000066 */
.L_x_220:
[----:B------:R-:W-:Y:S05]  /*b2f0*/  BSYNC.RECONVERGENT B1 ;  /* 0x0000000000017941 */ /* 0x000fea0003800200 */
.L_x_218:
        /* <DEDUP_REMOVED lines=11> */
.L_x_222:
[----:B------:R-:W1:Y:S02]  /*b3b0*/  MUFU.RCP R103, R125 ;  /* 0x0000007d00677308 */ /* 0x000e640000001000 */
[----:B-1----:R-:W-:Y:S04]  /*b3c0*/  FFMA R125, R125, R103, -1 ;  /* 0xbf8000007d7d7423 */ /* 0x002fe80000000067 */
[----:B------:R-:W-:Y:S04]  /*b3d0*/  FADD.FTZ R125, -R125, -RZ ;  /* 0x800000ff7d7d7221 */ /* 0x000fe80000010100 */
[----:B------:R-:W-:Y:S07]  /*b3e0*/  FFMA R103, R103, R125, R103 ;  /* 0x0000007d67677223 */ /* 0x000fee0000000067 */
.L_x_223:
[----:B------:R-:W-:Y:S05]  /*b3f0*/  BSYNC.RECONVERGENT B1 ;  /* 0x0000000000017941 */ /* 0x000fea0003800200 */
.L_x_221:
        /* <DEDUP_REMOVED lines=11> */
.L_x_225:
[----:B------:R-:W1:Y:S02]  /*b4b0*/  MUFU.RCP R104, R105 ;  /* 0x0000006900687308 */ /* 0x000e640000001000 */
[----:B-1----:R-:W-:Y:S04]  /*b4c0*/  FFMA R105, R105, R104, -1 ;  /* 0xbf80000069697423 */ /* 0x002fe80000000068 */
[----:B------:R-:W-:Y:S04]  /*b4d0*/  FADD.FTZ R105, -R105, -RZ ;  /* 0x800000ff69697221 */ /* 0x000fe80000010100 */
[----:B------:R-:W-:Y:S07]  /*b4e0*/  FFMA R104, R104, R105, R104 ;  /* 0x0000006968687223 */ /* 0x000fee0000000068 */
.L_x_226:
[----:B------:R-:W-:Y:S05]  /*b4f0*/  BSYNC.RECONVERGENT B1 ;  /* 0x0000000000017941 */ /* 0x000fea0003800200 */
.L_x_224:
        /* <DEDUP_REMOVED lines=11> */
.L_x_228:
[----:B------:R-:W1:Y:S02]  /*b5b0*/  MUFU.RCP R105, R108 ;  /* 0x0000006c00697308 */ /* 0x000e640000001000 */
[----:B-1----:R-:W-:Y:S04]  /*b5c0*/  FFMA R108, R108, R105, -1 ;  /* 0xbf8000006c6c7423 */ /* 0x002fe80000000069 */
[----:B------:R-:W-:Y:S04]  /*b5d0*/  FADD.FTZ R108, -R108, -RZ ;  /* 0x800000ff6c6c7221 */ /* 0x000fe80000010100 */
[----:B------:R-:W-:Y:S07]  /*b5e0*/  FFMA R105, R105, R108, R105 ;  /* 0x0000006c69697223 */ /* 0x000fee0000000069 */
.L_x_229:
[----:B------:R-:W-:Y:S05]  /*b5f0*/  BSYNC.RECONVERGENT B1 ;  /* 0x0000000000017941 */ /* 0x000fea0003800200 */
.L_x_227:
        /* <DEDUP_REMOVED lines=11> */
.L_x_231:
[----:B------:R-:W1:Y:S02]  /*b6b0*/  MUFU.RCP R106, R150 ;  /* 0x00000096006a7308 */ /* 0x000e640000001000 */
[----:B-1----:R-:W-:Y:S04]  /*b6c0*/  FFMA R150, R150, R106, -1 ;  /* 0xbf80000096967423 */ /* 0x002fe8000000006a */
[----:B------:R-:W-:Y:S04]  /*b6d0*/  FADD.FTZ R150, -R150, -RZ ;  /* 0x800000ff96967221 */ /* 0x000fe80000010100 */
[----:B------:R-:W-:Y:S07]  /*b6e0*/  FFMA R106, R106, R150, R106 ;  /* 0x000000966a6a7223 */ /* 0x000fee000000006a */
.L_x_232:
[----:B------:R-:W-:Y:S05]  /*b6f0*/  BSYNC.RECONVERGENT B1 ;  /* 0x0000000000017941 */ /* 0x000fea0003800200 */
.L_x_230:
        /* <DEDUP_REMOVED lines=11> */
.L_x_234:
[----:B------:R-:W1:Y:S02]  /*b7b0*/  MUFU.RCP R107, R121 ;  /* 0x00000079006b7308 */ /* 0x000e640000001000 */
[----:B-1----:R-:W-:Y:S04]  /*b7c0*/  FFMA R121, R121, R107, -1 ;  /* 0xbf80000079797423 */ /* 0x002fe8000000006b */
[----:B------:R-:W-:Y:S04]  /*b7d0*/  FADD.FTZ R121, -R121, -RZ ;  /* 0x800000ff79797221 */ /* 0x000fe80000010100 */
[----:B------:R-:W-:Y:S07]  /*b7e0*/  FFMA R107, R107, R121, R107 ;  /* 0x000000796b6b7223 */ /* 0x000fee000000006b */
.L_x_235:
[----:B------:R-:W-:Y:S05]  /*b7f0*/  BSYNC.RECONVERGENT B1 ;  /* 0x0000000000017941 */ /* 0x000fea0003800200 */
.L_x_233:
        /* <DEDUP_REMOVED lines=11> */
.L_x_237:
[----:B------:R-:W1:Y:S02]  /*b8b0*/  MUFU.RCP R108, R109 ;  /* 0x0000006d006c7308 */ /* 0x000e640000001000 */
[----:B-1----:R-:W-:Y:S04]  /*b8c0*/  FFMA R109, R109, R108, -1 ;  /* 0xbf8000006d6d7423 */ /* 0x002fe8000000006c */
[----:B------:R-:W-:Y:S04]  /*b8d0*/  FADD.FTZ R109, -R109, -RZ ;  /* 0x800000ff6d6d7221 */ /* 0x000fe80000010100 */
[----:B------:R-:W-:Y:S07]  /*b8e0*/  FFMA R108, R108, R109, R108 ;  /* 0x0000006d6c6c7223 */ /* 0x000fee000000006c */
.L_x_238:
[----:B------:R-:W-:Y:S05]  /*b8f0*/  BSYNC.RECONVERGENT B1 ;  /* 0x0000000000017941 */ /* 0x000fea0003800200 */
.L_x_236:
        /* <DEDUP_REMOVED lines=11> */
.L_x_240:
[----:B------:R-:W1:Y:S02]  /*b9b0*/  MUFU.RCP R109, R110 ;  /* 0x0000006e006d7308 */ /* 0x000e640000001000 */
[----:B-1----:R-:W-:Y:S04]  /*b9c0*/  FFMA R110, R110, R109, -1 ;  /* 0xbf8000006e6e7423 */ /* 0x002fe8000000006d */
[----:B------:R-:W-:Y:S04]  /*b9d0*/  FADD.FTZ R110, -R110, -RZ ;  /* 0x800000ff6e6e7221 */ /* 0x000fe80000010100 */
[----:B------:R-:W-:Y:S07]  /*b9e0*/  FFMA R109, R109, R110, R109 ;  /* 0x0000006e6d6d7223 */ /* 0x000fee000000006d */
.L_x_241:
[----:B------:R-:W-:Y:S05]  /*b9f0*/  BSYNC.RECONVERGENT B1 ;  /* 0x0000000000017941 */ /* 0x000fea0003800200 */
.L_x_239:
        /* <DEDUP_REMOVED lines=11> */
.L_x_243:
[----:B------:R-:W1:Y:S02]  /*bab0*/  MUFU.RCP R110, R154 ;  /* 0x0000009a006e7308 */ /* 0x000e640000001000 */
[----:B-1----:R-:W-:Y:S04]  /*bac0*/  FFMA R154, R154, R110, -1 ;  /* 0xbf8000009a9a7423 */ /* 0x002fe8000000006e */
[----:B------:R-:W-:Y:S04]  /*bad0*/  FADD.FTZ R154, -R154, -RZ ;  /* 0x800000ff9a9a7221 */ /* 0x000fe80000010100 */
[----:B------:R-:W-:Y:S07]  /*bae0*/  FFMA R110, R110, R154, R110 ;  /* 0x0000009a6e6e7223 */ /* 0x000fee000000006e */
.L_x_244:
[----:B------:R-:W-:Y:S05]  /*baf0*/  BSYNC.RECONVERGENT B1 ;  /* 0x0000000000017941 */ /* 0x000fea0003800200 */
.L_x_242:
        /* <DEDUP_REMOVED lines=11> */
.L_x_246:
[----:B------:R-:W1:Y:S02]  /*bbb0*/  MUFU.RCP R111, R149 ;  /* 0x00000095006f7308 */ /* 0x000e640000001000 */
[----:B-1----:R-:W-:Y:S04]  /*bbc0*/  FFMA R149, R149, R111, -1 ;  /* 0xbf80000095957423 */ /* 0x002fe8000000006f */
[----:B------:R-:W-:Y:S04]  /*bbd0*/  FADD.FTZ R149, -R149, -RZ ;  /* 0x800000ff95957221 */ /* 0x000fe80000010100 */
[----:B------:R-:W-:Y:S07]  /*bbe0*/  FFMA R111, R111, R149, R111 ;  /* 0x000000956f6f7223 */ /* 0x000fee000000006f */
.L_x_247:
[----:B------:R-:W-:Y:S05]  /*bbf0*/  BSYNC.RECONVERGENT B1 ;  /* 0x0000000000017941 */ /* 0x000fea0003800200 */
.L_x_245:
        /* <DEDUP_REMOVED lines=11> */
.L_x_249:
[----:B------:R-:W1:Y:S02]  /*bcb0*/  MUFU.RCP R112, R120 ;  /* 0x0000007800707308 */ /* 0x000e640000001000 */
[----:B-1----:R-:W-:Y:S04]  /*bcc0*/  FFMA R120, R120, R112, -1 ;  /* 0xbf80000078787423 */ /* 0x002fe80000000070 */
[----:B------:R-:W-:Y:S04]  /*bcd0*/  FADD.FTZ R120, -R120, -RZ ;  /* 0x800000ff78787221 */ /* 0x000fe80000010100 */
[----:B------:R-:W-:Y:S07]  /*bce0*/  FFMA R112, R112, R120, R112 ;  /* 0x0000007870707223 */ /* 0x000fee0000000070 */
.L_x_250:
[----:B------:R-:W-:Y:S05]  /*bcf0*/  BSYNC.RECONVERGENT B1 ;  /* 0x0000000000017941 */ /* 0x000fea0003800200 */
.L_x_248:
        /* <DEDUP_REMOVED lines=11> */
.L_x_252:
[----:B------:R-:W1:Y:S02]  /*bdb0*/  MUFU.RCP R113, R114 ;  /* 0x0000007200717308 */ /* 0x000e640000001000 */
[----:B-1----:R-:W-:Y:S04]  /*bdc0*/  FFMA R114, R114, R113, -1 ;  /* 0xbf80000072727423 */ /* 0x002fe80000000071 */
[----:B------:R-:W-:Y:S04]  /*bdd0*/  FADD.FTZ R114, -R114, -RZ ;  /* 0x800000ff72727221 */ /* 0x000fe80000010100 */
[----:B------:R-:W-:Y:S07]  /*bde0*/  FFMA R113, R113, R114, R113 ;  /* 0x0000007271717223 */ /* 0x000fee0000000071 */
.L_x_253:
[----:B------:R-:W-:Y:S05]  /*bdf0*/  BSYNC.RECONVERGENT B1 ;  /* 0x0000000000017941 */ /* 0x000fea0003800200 */
.L_x_251:
        /* <DEDUP_REMOVED lines=11> */
.L_x_255:
[----:B------:R-:W1:Y:S02]  /*beb0*/  MUFU.RCP R114, R115 ;  /* 0x0000007300727308 */ /* 0x000e640000001000 */
[----:B-1----:R-:W-:Y:S04]  /*bec0*/  FFMA R115, R115, R114, -1 ;  /* 0xbf80000073737423 */ /* 0x002fe80000000072 */
[----:B------:R-:W-:Y:S04]  /*bed0*/  FADD.FTZ R115, -R115, -RZ ;  /* 0x800000ff73737221 */ /* 0x000fe80000010100 */
[----:B------:R-:W-:Y:S07]  /*bee0*/  FFMA R114, R114, R115, R114 ;  /* 0x0000007372727223 */ /* 0x000fee0000000072 */
.L_x_256:
[----:B------:R-:W-:Y:S05]  /*bef0*/  BSYNC.RECONVERGENT B1 ;  /* 0x0000000000017941 */ /* 0x000fea0003800200 */
.L_x_254:
        /* <DEDUP_REMOVED lines=11> */
.L_x_258:
[----:B------:R-:W1:Y:S02]  /*bfb0*/  MUFU.RCP R115, R148 ;  /* 0x0000009400737308 */ /* 0x000e640000001000 */
[----:B-1----:R-:W-:Y:S04]  /*bfc0*/  FFMA R148, R148, R115, -1 ;  /* 0xbf80000094947423 */ /* 0x002fe80000000073 */
[----:B------:R-:W-:Y:S04]  /*bfd0*/  FADD.FTZ R148, -R148, -RZ ;  /* 0x800000ff94947221 */ /* 0x000fe80000010100 */
[----:B------:R-:W-:Y:S07]  /*bfe0*/  FFMA R115, R115, R148, R115 ;  /* 0x0000009473737223 */ /* 0x000fee0000000073 */
.L_x_259:
[----:B------:R-:W-:Y:S05]  /*bff0*/  BSYNC.RECONVERGENT B1 ;  /* 0x0000000000017941 */ /* 0x000fea0003800200 */
.L_x_257:
        /* <DEDUP_REMOVED lines=11> */
.L_x_261:
[----:B------:R-:W1:Y:S02]  /*c0b0*/  MUFU.RCP R116, R117 ;  /* 0x0000007500747308 */ /* 0x000e640000001000 */
[----:B-1----:R-:W-:Y:S04]  /*c0c0*/  FFMA R117, R117, R116, -1 ;  /* 0xbf80000075757423 */ /* 0x002fe80000000074 */
[----:B------:R-:W-:Y:S04]  /*c0d0*/  FADD.FTZ R117, -R117, -RZ ;  /* 0x800000ff75757221 */ /* 0x000fe80000010100 */
[----:B------:R-:W-:Y:S07]  /*c0e0*/  FFMA R116, R116, R117, R116 ;  /* 0x0000007574747223 */ /* 0x000fee0000000074 */
.L_x_262:
[----:B------:R-:W-:Y:S05]  /*c0f0*/  BSYNC.RECONVERGENT B1 ;  /* 0x0000000000017941 */ /* 0x000fea0003800200 */
.L_x_260:
        /* <DEDUP_REMOVED lines=11> */
.L_x_264:
[----:B------:R-:W1:Y:S02]  /*c1b0*/  MUFU.RCP R117, R118 ;  /* 0x0000007600757308 */ /* 0x000e640000001000 */
[----:B-1----:R-:W-:Y:S04]  /*c1c0*/  FFMA R118, R118, R117, -1 ;  /* 0xbf80000076767423 */ /* 0x002fe80000000075 */
[----:B------:R-:W-:Y:S04]  /*c1d0*/  FADD.FTZ R118, -R118, -RZ ;  /* 0x800000ff76767221 */ /* 0x000fe80000010100 */
[----:B------:R-:W-:Y:S07]  /*c1e0*/  FFMA R117, R117, R118, R117 ;  /* 0x0000007675757223 */ /* 0x000fee0000000075 */
.L_x_265:
[----:B------:R-:W-:Y:S05]  /*c1f0*/  BSYNC.RECONVERGENT B1 ;  /* 0x0000000000017941 */ /* 0x000fea0003800200 */
.L_x_263:
        /* <DEDUP_REMOVED lines=11> */
.L_x_267:
[----:B------:R-:W1:Y:S02]  /*c2b0*/  MUFU.RCP R118, R119 ;  /* 0x0000007700767308 */ /* 0x000e640000001000 */
[----:B-1----:R-:W-:Y:S04]  /*c2c0*/  FFMA R119, R119, R118, -1 ;  /* 0xbf80000077777423 */ /* 0x002fe80000000076 */
[----:B------:R-:W-:Y:S04]  /*c2d0*/  FADD.FTZ R119, -R119, -RZ ;  /* 0x800000ff77777221 */ /* 0x000fe80000010100 */
[----:B------:R-:W-:Y:S07]  /*c2e0*/  FFMA R118, R118, R119, R118 ;  /* 0x0000007776767223 */ /* 0x000fee0000000076 */
.L_x_268:
[----:B------:R-:W-:Y:S05]  /*c2f0*/  BSYNC.RECONVERGENT B1 ;  /* 0x0000000000017941 */ /* 0x000fea0003800200 */
.L_x_266:
        /* <DEDUP_REMOVED lines=11> */
.L_x_270:
[----:B------:R-:W1:Y:S02]  /*c3b0*/  MUFU.RCP R119, R153 ;  /* 0x0000009900777308 */ /* 0x000e640000001000 */
[----:B-1----:R-:W-:Y:S04]  /*c3c0*/  FFMA R153, R153, R119, -1 ;  /* 0xbf80000099997423 */ /* 0x002fe80000000077 */
[----:B------:R-:W-:Y:S04]  /*c3d0*/  FADD.FTZ R153, -R153, -RZ ;  /* 0x800000ff99997221 */ /* 0x000fe80000010100 */
[----:B------:R-:W-:Y:S07]  /*c3e0*/  FFMA R119, R119, R153, R119 ;  /* 0x0000009977777223 */ /* 0x000fee0000000077 */
.L_x_271:
[----:B------:R-:W-:Y:S05]  /*c3f0*/  BSYNC.RECONVERGENT B1 ;  /* 0x0000000000017941 */ /* 0x000fea0003800200 */
.L_x_269:
        /* <DEDUP_REMOVED lines=11> */
.L_x_273:
[----:B------:R-:W1:Y:S02]  /*c4b0*/  MUFU.RCP R120, R147 ;  /* 0x0000009300787308 */ /* 0x000e640000001000 */
[----:B-1----:R-:W-:Y:S04]  /*c4c0*/  FFMA R147, R147, R120, -1 ;  /* 0xbf80000093937423 */ /* 0x002fe80000000078 */
[----:B------:R-:W-:Y:S04]  /*c4d0*/  FADD.FTZ R147, -R147, -RZ ;  /* 0x800000ff93937221 */ /* 0x000fe80000010100 */
[----:B------:R-:W-:Y:S07]  /*c4e0*/  FFMA R120, R120, R147, R120 ;  /* 0x0000009378787223 */ /* 0x000fee0000000078 */
.L_x_274:
[----:B------:R-:W-:Y:S05]  /*c4f0*/  BSYNC.RECONVERGENT B1 ;  /* 0x0000000000017941 */ /* 0x000fea0003800200 */
.L_x_272:
        /* <DEDUP_REMOVED lines=11> */
.L_x_276:
[----:B------:R-:W1:Y:S02]  /*c5b0*/  MUFU.RCP R121, R122 ;  /* 0x0000007a00797308 */ /* 0x000e640000001000 */
[----:B-1----:R-:W-:Y:S04]  /*c5c0*/  FFMA R122, R122, R121, -1 ;  /* 0xbf8000007a7a7423 */ /* 0x002fe80000000079 */
[----:B------:R-:W-:Y:S04]  /*c5d0*/  FADD.FTZ R122, -R122, -RZ ;  /* 0x800000ff7a7a7221 */ /* 0x000fe80000010100 */
[----:B------:R-:W-:Y:S07]  /*c5e0*/  FFMA R121, R121, R122, R121 ;  /* 0x0000007a79797223 */ /* 0x000fee0000000079 */
.L_x_277:
[----:B------:R-:W-:Y:S05]  /*c5f0*/  BSYNC.RECONVERGENT B1 ;  /* 0x0000000000017941 */ /* 0x000fea0003800200 */
.L_x_275:
        /* <DEDUP_REMOVED lines=11> */
.L_x_279:
[----:B------:R-:W1:Y:S02]  /*c6b0*/  MUFU.RCP R122, R123 ;  /* 0x0000007b007a7308 */ /* 0x000e640000001000 */
[----:B-1----:R-:W-:Y:S04]  /*c6c0*/  FFMA R123, R123, R122, -1 ;  /* 0xbf8000007b7b7423 */ /* 0x002fe8000000007a */
[----:B------:R-:W-:Y:S04]  /*c6d0*/  FADD.FTZ R123, -R123, -RZ ;  /* 0x800000ff7b7b7221 */ /* 0x000fe80000010100 */
[----:B------:R-:W-:Y:S07]  /*c6e0*/  FFMA R122, R122, R123, R122 ;  /* 0x0000007b7a7a7223 */ /* 0x000fee000000007a */
.L_x_280:
[----:B------:R-:W-:Y:S05]  /*c6f0*/  BSYNC.RECONVERGENT B1 ;  /* 0x0000000000017941 */ /* 0x000fea0003800200 */
.L_x_278:
        /* <DEDUP_REMOVED lines=11> */
.L_x_282:
[----:B------:R-:W1:Y:S02]  /*c7b0*/  MUFU.RCP R123, R124 ;  /* 0x0000007c007b7308 */ /* 0x000e640000001000 */
[----:B-1----:R-:W-:Y:S04]  /*c7c0*/  FFMA R124, R124, R123, -1 ;  /* 0xbf8000007c7c7423 */ /* 0x002fe8000000007b */
[----:B------:R-:W-:Y:S04]  /*c7d0*/  FADD.FTZ R124, -R124, -RZ ;  /* 0x800000ff7c7c7221 */ /* 0x000fe80000010100 */
[----:B------:R-:W-:Y:S07]  /*c7e0*/  FFMA R123, R123, R124, R123 ;  /* 0x0000007c7b7b7223 */ /* 0x000fee000000007b */
.L_x_283:
[----:B------:R-:W-:Y:S05]  /*c7f0*/  BSYNC.RECONVERGENT B1 ;  /* 0x0000000000017941 */ /* 0x000fea0003800200 */
.L_x_281:
        /* <DEDUP_REMOVED lines=11> */
.L_x_285:
[----:B------:R-:W1:Y:S02]  /*c8b0*/  MUFU.RCP R124, R152 ;  /* 0x00000098007c7308 */ /* 0x000e640000001000 */
[----:B-1----:R-:W-:Y:S04]  /*c8c0*/  FFMA R152, R152, R124, -1 ;  /* 0xbf80000098987423 */ /* 0x002fe8000000007c */
[----:B------:R-:W-:Y:S04]  /*c8d0*/  FADD.FTZ R152, -R152, -RZ ;  /* 0x800000ff98987221 */ /* 0x000fe80000010100 */
[----:B------:R-:W-:Y:S07]  /*c8e0*/  FFMA R124, R124, R152, R124 ;  /* 0x000000987c7c7223 */ /* 0x000fee000000007c */
.L_x_286:
[----:B------:R-:W-:Y:S05]  /*c8f0*/  BSYNC.RECONVERGENT B1 ;  /* 0x0000000000017941 */ /* 0x000fea0003800200 */
.L_x_284:
        /* <DEDUP_REMOVED lines=11> */
.L_x_288:
[----:B------:R-:W1:Y:S02]  /*c9b0*/  MUFU.RCP R125, R146 ;  /* 0x00000092007d7308 */ /* 0x000e640000001000 */
[----:B-1----:R-:W-:Y:S04]  /*c9c0*/  FFMA R146, R146, R125, -1 ;  /* 0xbf80000092927423 */ /* 0x002fe8000000007d */
[----:B------:R-:W-:Y:S04]  /*c9d0*/  FADD.FTZ R146, -R146, -RZ ;  /* 0x800000ff92927221 */ /* 0x000fe80000010100 */
[----:B------:R-:W-:Y:S07]  /*c9e0*/  FFMA R125, R125, R146, R125 ;  /* 0x000000927d7d7223 */ /* 0x000fee000000007d */
.L_x_289:
[----:B------:R-:W-:Y:S05]  /*c9f0*/  BSYNC.RECONVERGENT B1 ;  /* 0x0000000000017941 */ /* 0x000fea0003800200 */
.L_x_287:
        /* <DEDUP_REMOVED lines=11> */
.L_x_291:
[----:B------:R-:W1:Y:S02]  /*cab0*/  MUFU.RCP R126, R127 ;  /* 0x0000007f007e7308 */ /* 0x000e640000001000 */
[----:B-1----:R-:W-:Y:S04]  /*cac0*/  FFMA R127, R127, R126, -1 ;  /* 0xbf8000007f7f7423 */ /* 0x002fe8000000007e */
[----:B------:R-:W-:Y:S04]  /*cad0*/  FADD.FTZ R127, -R127, -RZ ;  /* 0x800000ff7f7f7221 */ /* 0x000fe80000010100 */
[----:B------:R-:W-:Y:S07]  /*cae0*/  FFMA R126, R126, R127, R126 ;  /* 0x0000007f7e7e7223 */ /* 0x000fee000000007e */
.L_x_292:
[----:B------:R-:W-:Y:S05]  /*caf0*/  BSYNC.RECONVERGENT B1 ;  /* 0x0000000000017941 */ /* 0x000fea0003800200 */
.L_x_290:
        /* <DEDUP_REMOVED lines=11> */
.L_x_294:
[----:B------:R-:W1:Y:S02]  /*cbb0*/  MUFU.RCP R127, R141 ;  /* 0x0000008d007f7308 */ /* 0x000e640000001000 */
[----:B-1----:R-:W-:Y:S04]  /*cbc0*/  FFMA R141, R141, R127, -1 ;  /* 0xbf8000008d8d7423 */ /* 0x002fe8000000007f */
[----:B------:R-:W-:Y:S04]  /*cbd0*/  FADD.FTZ R141, -R141, -RZ ;  /* 0x800000ff8d8d7221 */ /* 0x000fe80000010100 */
[----:B------:R-:W-:Y:S07]  /*cbe0*/  FFMA R127, R127, R141, R127 ;  /* 0x0000008d7f7f7223 */ /* 0x000fee000000007f */
.L_x_295:
[----:B------:R-:W-:Y:S05]  /*cbf0*/  BSYNC.RECONVERGENT B1 ;  /* 0x0000000000017941 */ /* 0x000fea0003800200 */
.L_x_293:
        /* <DEDUP_REMOVED lines=9> */
[----:B------:R-:W-:Y:S05]  /*cc90*/  BRA `(.L_x_298) ;  /* 0x0000000000107947 */ /* 0x000fea0003800000 */
.L_x_297:
[----:B------:R-:W1:Y:S02]  /*cca0*/  MUFU.RCP R128, R140 ;  /* 0x0000008c00807308 */ /* 0x000e640000001000 */
[----:B-1----:R-:W-:Y:S04]  /*ccb0*/  FFMA R140, R140, R128, -1 ;  /* 0xbf8000008c8c7423 */ /* 0x002fe80000000080 */
[----:B------:R-:W-:Y:S04]  /*ccc0*/  FADD.FTZ R140, -R140, -RZ ;  /* 0x800000ff8c8c7221 */ /* 0x000fe80000010100 */
[----:B------:R-:W-:Y:S07]  /*ccd0*/  FFMA R128, R128, R140, R128 ;  /* 0x0000008c80807223 */ /* 0x000fee0000000080 */
.L_x_298:
[----:B------:R-:W-:Y:S05]  /*cce0*/  BSYNC.RECONVERGENT B1 ;  /* 0x0000000000017941 */ /* 0x000fea0003800200 */
.L_x_296:
[----:B------:R-:W-:Y:S01]  /*ccf0*/  LOP3.LUT P0, RZ, R239, 0x60, RZ, 0xc0, !PT ;  /* 0x00000060efff7812 */ /* 0x000fe2000780c0ff */
[----:B------:R-:W-:Y:S01]  /*cd00*/  FMUL R0, R4, R0 ;  /* 0x0000000004007220 */ /* 0x000fe20000400000 */
[----:B------:R-:W-:Y:S01]  /*cd10*/  FMUL R3, R6, R3 ;  /* 0x0000000306037220 */ /* 0x000fe20000400000 */
[----:B------:R-:W-:Y:S01]  /*cd20*/  FMUL R68, R7, R68 ;  /* 0x0000004407447220 */ /* 0x000fe20000400000 */
[----:B------:R-:W-:Y:S01]  /*cd30*/  FMUL R71, R10, R71 ;  /* 0x000000470a477220 */ /* 0x000fe20000400000 */
[----:B------:R-:W-:Y:S01]  /*cd40*/  FMUL R72, R11, R72 ;  /* 0x000000480b487220 */ /* 0x000fe20000400000 */
[----:B------:R-:W-:Y:S01]  /*cd50*/  FMUL R75, R14, R75 ;  /* 0x0000004b0e4b7220 */ /* 0x000fe20000400000 */
[----:B------:R-:W-:Y:S01]  /*cd60*/  FMUL R76, R15, R76 ;  /* 0x0000004c0f4c7220 */ /* 0x000fe20000400000 */
[----:B------:R-:W-:Y:S01]  /*cd70*/  F2FP.SATFINITE.E4M3.F32.PACK_AB_MERGE_C R3, R68, R3, RZ ;  /* 0x000000034403723e */ /* 0x000fe200048070ff */
[----:B------:R-:W-:Y:S01]  /*cd80*/  FMUL R79, R18, R79 ;  /* 0x0000004f124f7220 */ /* 0x000fe20000400000 */
[----:B------:R-:W-:Y:S01]  /*cd90*/  FMUL R80, R19, R80 ;  /* 0x0000005013507220 */ /* 0x000fe20000400000 */
[----:B------:R-:W-:Y:S01]  /*cda0*/  FMUL R2, R5, R2 ;  /* 0x0000000205027220 */ /* 0x000fe20000400000 */
[----:B------:R-:W-:Y:S01]  /*cdb0*/  F2FP.SATFINITE.E4M3.F32.PACK_AB_MERGE_C R75, R76, R75, RZ ;  /* 0x0000004b4c4b723e */ /* 0x000fe200048070ff */
[----:B------:R-:W-:Y:S01]  /*cdc0*/  FMUL R69, R8, R69 ;  /* 0x0000004508457220 */ /* 0x000fe20000400000 */
[----:B------:R-:W-:Y:S01]  /*cdd0*/  FMUL R70, R9, R70 ;  /* 0x0000004609467220 */ /* 0x000fe20000400000 */
[----:B------:R-:W-:Y:S01]  /*cde0*/  F2FP.SATFINITE.E4M3.F32.PACK_AB_MERGE_C R79, R80, R79, RZ ;  /* 0x0000004f504f723e */ /* 0x000fe200048070ff */
[----:B------:R-:W-:Y:S01]  /*cdf0*/  FMUL R18, R12, R73 ;  /* 0x000000490c127220 */ /* 0x000fe20000400000 */
[----:B------:R-:W-:Y:S01]  /*ce00*/  FMUL R74, R13, R74 ;  /* 0x0000004a0d4a7220 */ /* 0x000fe20000400000 */
[----:B------:R-:W-:Y:S01]  /*ce10*/  FMUL R19, R16, R77 ;  /* 0x0000004d10137220 */ /* 0x000fe20000400000 */
[----:B------:R-:W-:Y:S01]  /*ce20*/  F2FP.SATFINITE.E4M3.F32.PACK_AB_MERGE_C R16, R2, R0, R3 ;  /* 0x000000000210723e */ /* 0x000fe20004807003 */
[----:B------:R-:W-:Y:S01]  /*ce30*/  FMUL R78, R17, R78 ;  /* 0x0000004e114e7220 */ /* 0x000fe20000400000 */
[----:B------:R-:W-:Y:S01]  /*ce40*/  F2FP.SATFINITE.E4M3.F32.PACK_AB_MERGE_C R17, R72, R71, RZ ;  /* 0x000000474811723e */ /* 0x000fe200048070ff */
[----:B------:R-:W-:Y:S01]  /*ce50*/  FMUL R83, R22, R83 ;  /* 0x0000005316537220 */ /* 0x000fe20000400000 */
[----:B------:R-:W-:Y:S01]  /*ce60*/  F2FP.SATFINITE.E4M3.F32.PACK_AB_MERGE_C R18, R74, R18, R75 ;  /* 0x000000124a12723e */ /* 0x000fe2000480704b */
[----:B------:R-:W-:Y:S01]  /*ce70*/  FMUL R84, R23, R84 ;  /* 0x0000005417547220 */ /* 0x000fe20000400000 */
[----:B------:R-:W-:Y:S01]  /*ce80*/  F2FP.SATFINITE.E4M3.F32.PACK_AB_MERGE_C R17, R70, R69, R17 ;  /* 0x000000454611723e */ /* 0x000fe20004807011 */
[----:B------:R-:W-:Y:S01]  /*ce90*/  FMUL R87, R26, R87 ;  /* 0x000000571a577220 */ /* 0x000fe20000400000 */
[----:B------:R-:W-:Y:S01]  /*cea0*/  F2FP.SATFINITE.E4M3.F32.PACK_AB_MERGE_C R19, R78, R19, R79 ;  /* 0x000000134e13723e */ /* 0x000fe2000480704f */
[----:B------:R-:W-:Y:S01]  /*ceb0*/  FMUL R88, R27, R88 ;  /* 0x000000581b587220 */ /* 0x000fe20000400000 */
[----:B------:R-:W-:Y:S01]  /*cec0*/  F2FP.SATFINITE.E4M3.F32.PACK_AB_MERGE_C R83, R84, R83, RZ ;  /* 0x000000535453723e */ /* 0x000fe200048070ff */
[----:B------:R-:W-:Y:S01]  /*ced0*/  FMUL R91, R30, R91 ;  /* 0x0000005b1e5b7220 */ /* 0x000fe20000400000 */
[----:B------:R-:W-:Y:S01]  /*cee0*/  FMUL R92, R31, R92 ;  /* 0x0000005c1f5c7220 */ /* 0x000fe20000400000 */
[----:B------:R-:W-:Y:S01]  /*cef0*/  FMUL R95, R34, R95 ;  /* 0x0000005f225f7220 */ /* 0x000fe20000400000 */
[----:B------:R-:W-:Y:S01]  /*cf00*/  F2FP.SATFINITE.E4M3.F32.PACK_AB_MERGE_C R87, R88, R87, RZ ;  /* 0x000000575857723e */ /* 0x000fe200048070ff */
[----:B------:R1:W-:Y:S01]  /*cf10*/  STS.128 [R240+UR43+0x2200], R16 ;  /* 0x00220010f0007988 */ /* 0x0003e20008000c2b */
        /* <DEDUP_REMOVED lines=8> */
[----:B------:R-:W-:Y:S01]  /*cfa0*/  F2FP.SATFINITE.E4M3.F32.PACK_AB_MERGE_C R12, R82, R12, R83 ;  /* 0x0000000c520c723e */ /* 0x000fe20004807053 */
[----:B------:R-:W-:Y:S01]  /*cfb0*/  FMUL R90, R29, R90 ;  /* 0x0000005a1d5a7220 */ /* 0x000fe20000400000 */
[----:B------:R-:W-:Y:S01]  /*cfc0*/  FMUL R15, R32, R93 ;  /* 0x0000005d200f7220 */ /* 0x000fe20000400000 */
[----:B------:R-:W-:Y:S01]  /*cfd0*/  F2FP.SATFINITE.E4M3.F32.PACK_AB_MERGE_C R13, R86, R13, R87 ;  /* 0x0000000d560d723e */ /* 0x000fe20004807057 */
[----:B------:R-:W-:Y:S01]  /*cfe0*/  FMUL R94, R33, R94 ;  /* 0x0000005e215e7220 */ /* 0x000fe20000400000 */
        /* <DEDUP_REMOVED lines=8> */
[----:B------:R-:W-:Y:S01]  /*d070*/  F2FP.SATFINITE.E4M3.F32.PACK_AB_MERGE_C R14, R90, R14, R91 ;  /* 0x0000000e5a0e723e */ /* 0x000fe2000480705b */
[----:B------:R-:W-:Y:S01]  /*d080*/  FMUL R8, R36, R97 ;  /* 0x0000006124087220 */ /* 0x000fe20000400000 */
[----:B------:R-:W-:Y:S01]  /*d090*/  F2FP.SATFINITE.E4M3.F32.PACK_AB_MERGE_C R15, R94, R15, R95 ;  /* 0x0000000f5e0f723e */ /* 0x000fe2000480705f */
[----:B------:R-:W-:Y:S01]  /*d0a0*/  FMUL R98, R37, R98 ;  /* 0x0000006225627220 */ /* 0x000fe20000400000 */
[----:B------:R-:W-:Y:S01]  /*d0b0*/  FMUL R9, R40, R101 ;  /* 0x0000006528097220 */ /* 0x000fe20000400000 */
[----:B------:R-:W-:Y:S01]  /*d0c0*/  FMUL R102, R41, R102 ;  /* 0x0000006629667220 */ /* 0x000fe20000400000 */
[----:B------:R-:W-:Y:S01]  /*d0d0*/  FMUL R10, R44, R105 ;  /* 0x000000692c0a7220 */ /* 0x000fe20000400000 */
[----:B------:R1:W-:Y:S01]  /*d0e0*/  STS.128 [R250+0x2010], R12 ;  /* 0x0020100cfa007388 */ /* 0x0003e20000000c00 */
[----:B------:R-:W-:Y:S01]  /*d0f0*/  F2FP.SATFINITE.E4M3.F32.PACK_AB_MERGE_C R99, R100, R99, RZ ;  /* 0x000000636463723e */ /* 0x000fe200048070ff */
[----:B------:R-:W-:Y:S01]  /*d100*/  FMUL R106, R45, R106 ;  /* 0x0000006a2d6a7220 */ /* 0x000fe20000400000 */
[----:B------:R-:W-:Y:S01]  /*d110*/  F2FP.SATFINITE.E4M3.F32.PACK_AB_MERGE_C R103, R104, R103, RZ ;  /* 0x000000676867723e */ /* 0x000fe200048070ff */
[----:B------:R-:W-:Y:S01]  /*d120*/  FMUL R11, R48, R109 ;  /* 0x0000006d300b7220 */ /* 0x000fe20000400000 */
[----:B------:R-:W-:Y:S01]  /*d130*/  FMUL R110, R49, R110 ;  /* 0x0000006e316e7220 */ /* 0x000fe20000400000 */
[----:B------:R-:W-:Y:S01]  /*d140*/  F2FP.SATFINITE.E4M3.F32.PACK_AB_MERGE_C R107, R108, R107, RZ ;  /* 0x0000006b6c6b723e */ /* 0x000fe200048070ff */
[----:B------:R-:W-:Y:S01]  /*d150*/  FMUL R115, R54, R115 ;  /* 0x0000007336737220 */ /* 0x000fe20000400000 */
[----:B------:R-:W-:Y:S01]  /*d160*/  F2FP.SATFINITE.E4M3.F32.PACK_AB_MERGE_C R111, R112, R111, RZ ;  /* 0x0000006f706f723e */ /* 0x000fe200048070ff */
        /* <DEDUP_REMOVED lines=19> */
[----:B------:R-:W-:Y:S01]  /*d2a0*/  FMUL R126, R65, R126 ;  /* 0x0000007e417e7220 */ /* 0x000fe20000400000 */
[----:B------:R-:W-:Y:S01]  /*d2b0*/  F2FP.SATFINITE.E4M3.F32.PACK_AB_MERGE_C R115, R116, R115, RZ ;  /* 0x000000737473723e */ /* 0x000fe200048070ff */
[----:B------:R-:W-:Y:S01]  /*d2c0*/  BSSY.RECONVERGENT B0, `(.L_x_299) ;  /* 0x000001e000007945 */ /* 0x000fe20003800200 */
[----:B------:R-:W-:Y:S02]  /*d2d0*/  F2FP.SATFINITE.E4M3.F32.PACK_AB_MERGE_C R119, R120, R119, RZ ;  /* 0x000000777877723e */ /* 0x000fe400048070ff */
[----:B------:R-:W-:Y:S02]  /*d2e0*/  F2FP.SATFINITE.E4M3.F32.PACK_AB_MERGE_C R123, R124, R123, RZ ;  /* 0x0000007b7c7b723e */ /* 0x000fe400048070ff */
[----:B------:R-:W-:Y:S02]  /*d2f0*/  F2FP.SATFINITE.E4M3.F32.PACK_AB_MERGE_C R127, R128, R127, RZ ;  /* 0x0000007f807f723e */ /* 0x000fe400048070ff */
[----:B------:R-:W-:Y:S02]  /*d300*/  F2FP.SATFINITE.E4M3.F32.PACK_AB_MERGE_C R4, R114, R4, R115 ;  /* 0x000000047204723e */ /* 0x000fe40004807073 */
[----:B------:R-:W-:Y:S02]  /*d310*/  F2FP.SATFINITE.E4M3.F32.PACK_AB_MERGE_C R5, R118, R5, R119 ;  /* 0x000000057605723e */ /* 0x000fe40004807077 */
[----:B------:R-:W-:Y:S02]  /*d320*/  F2FP.SATFINITE.E4M3.F32.PACK_AB_MERGE_C R6, R122, R6, R123 ;  /* 0x000000067a06723e */ /* 0x000fe4000480707b */
[----:B------:R-:W-:Y:S05]  /*d330*/  F2FP.SATFINITE.E4M3.F32.PACK_AB_MERGE_C R7, R126, R7, R127 ;  /* 0x000000077e07723e */ /* 0x000fea000480707f */
[----:B------:R1:W-:Y:S01]  /*d340*/  STS.128 [R248+0x2030], R4 ;  /* 0x00203004f8007388 */ /* 0x0003e20000000c00 */
[----:B------:R-:W-:Y:S01]  /*d350*/  @!PT LDS RZ, [RZ] ;  /* 0x00000000fffff984 */ /* 0x000fe20000000800 */
[----:B------:R-:W-:Y:S01]  /*d360*/  @!PT LDS RZ, [RZ] ;  /* 0x00000000fffff984 */ /* 0x000fe20000000800 */
[----:B------:R-:W-:Y:S01]  /*d370*/  @!PT LDS RZ, [RZ] ;  /* 0x00000000fffff984 */ /* 0x000fe20000000800 */
[----:B------:R-:W-:Y:S01]  /*d380*/  @!PT LDS RZ, [RZ] ;  /* 0x00000000fffff984 */ /* 0x000fe20000000800 */
[----:B------:R2:W-:Y:S07]  /*d390*/  MEMBAR.ALL.CTA ;  /* 0x0000000000007992 */ /* 0x0005ee0000008000 */
[----:B--2---:R-:W2:Y:S02]  /*d3a0*/  FENCE.VIEW.ASYNC.S ;  /* 0x00000000000073c6 */ /* 0x004ea40000000000 */
[----:B--2---:R-:W-:Y:S06]  /*d3b0*/  BAR.SYNC.DEFER_BLOCKING 0x1, 0x80 ;  /* 0x0042000000007b1d */ /* 0x004fec0000010000 */
[----:B------:R-:W-:Y:S05]  /*d3c0*/  @P0 BRA `(.L_x_300) ;  /* 0x0000000000340947 */ /* 0x000fea0003800000 */
[----:B------:R-:W-:Y:S01]  /*d3d0*/  UIADD3 UR12, UPT, UPT, UR43, 0x2200, URZ ;  /* 0x000022002b0c7890 */ /* 0x000fe2000fffe0ff */
[----:B------:R-:W-:Y:S01]  /*d3e0*/  R2UR UR9, R235 ;  /* 0x00000000eb0972ca */ /* 0x000fe200000e0000 */
[----:B------:R-:W-:Y:S01]  /*d3f0*/  UIADD3 UR10, UP0, UPT, UR46, 0x680, URZ ;  /* 0x000006802e0a7890 */ /* 0x000fe2000ff1e0ff */
[----:B------:R-:W-:Y:S01]  /*d400*/  R2UR UR8, R236 ;  /* 0x00000000ec0872ca */ /* 0x000fe200000e0000 */
[----:B------:R-:W-:Y:S02]  /*d410*/  UMOV UR7, UR36 ;  /* 0x0000002400077c82 */ /* 0x000fe40008000000 */
[----:B------:R-:W-:Y:S01]  /*d420*/  IMAD.U32 R251, RZ, RZ, UR12 ;  /* 0x0000000cfffb7e24 */ /* 0x000fe2000f8e00ff */
[----:B------:R-:W-:Y:S04]  /*d430*/  UIADD3.X UR11, UPT, UPT, URZ, UR47, URZ, UP0, !UPT ;  /* 0x0000002fff0b7290 */ /* 0x000fe800087fe4ff */
[----:B------:R-:W-:Y:S03]  /*d440*/  R2UR UR4, R251 ;  /* 0x00000000fb0472ca */ /* 0x000fe600000e0000 */
[----:B------:R-:W-:Y:S02]  /*d450*/  USHF.L.U32 UR5, UR9, 0x6, URZ ;  /* 0x0000000609057899 */ /* 0x000fe400080006ff */
[----:B------:R-:W-:Y:S09]  /*d460*/  USHF.L.U32 UR6, UR8, 0x7, URZ ;  /* 0x0000000708067899 */ /* 0x000ff200080006ff */
[----:B------:R2:W-:Y:S01]  /*d470*/  UTMASTG.3D [UR4], [UR10] ;  /* 0x000000040a0073b5 */ /* 0x0005e20008010000 */
[----:B------:R0:W-:Y:S01]  /*d480*/  UTMACMDFLUSH ;  /* 0x00000000000079b7 */ /* 0x0001e20000000000 */
[----:B--2---:R-:W-:Y:S04]  /*d490*/  DEPBAR.LE SB0, 0x0 ;  /* 0x000080000000791a */ /* 0x004fe80000000000 */
.L_x_300:
[----:B------:R-:W-:Y:S05]  /*d4a0*/  BSYNC.RECONVERGENT B0 ;  /* 0x0000000000007941 */ /* 0x000fea0003800200 */
.L_x_299:
[----:B------:R-:W-:Y:S01]  /*d4b0*/  BAR.SYNC.DEFER_BLOCKING 0x1, 0x80 ;  /* 0x0042000000007b1d */ /* 0x000fe20000010000 */
[----:B------:R-:W-:Y:S01]  /*d4c0*/  ISETP.NE.AND P2, PT, R252, RZ, PT ;  /* 0x000000fffc00720c */ /* 0x000fe20003f45270 */
[----:B------:R-:W-:Y:S01]  /*d4d0*/  IMAD.IADD R235, R136, 0x1, R223 ;  /* 0x0000000188eb7824 */ /* 0x000fe200078e02df */
[----:B------:R-:W-:Y:S01]  /*d4e0*/  ISETP.NE.AND P1, PT, R155, 0x4, PT ;  /* 0x000000049b00780c */ /* 0x000fe20003f25270 */
[----:B------:R-:W-:Y:S03]  /*d4f0*/  IMAD.IADD R236, R137, 0x1, R234 ;  /* 0x0000000189ec7824 */ /* 0x000fe600078e02ea */
[----:B------:R-:W-:Y:S02]  /*d500*/  SEL R0, RZ, 0x1, P1 ;  /* 0x00000001ff007807 */ /* 0x000fe40000800000 */
[----:B------:R-:W-:Y:S02]  /*d510*/  SEL R106, R155, RZ, P1 ;  /* 0x000000ff9b6a7207 */ /* 0x000fe40000800000 */
[----:B------:R-:W-:Y:S03]  /*d520*/  LOP3.LUT R247, R247, R0, RZ, 0x3c, !PT ;  /* 0x00000000f7f77212 */ /* 0x000fe600078e3cff */
[----:B------:R-:W-:Y:S01]  /*d530*/  @P2 R2UR UR36, R244 ;  /* 0x00000000f42422ca */ /* 0x000fe200000e0000 */
[----:B------:R-:W2:Y:S02]  /*d540*/  LDL.LU R3, [R1] ;  /* 0x0000000001037983 */ /* 0x000ea40000300800 */
[C---:B--2---:R-:W-:Y:S04]  /*d550*/  ISETP.NE.AND P0, PT, R3.reuse, 0x2, PT ;  /* 0x000000020300780c */ /* 0x044fe80003f05270 */
[----:B------:R-:W-:Y:S02]  /*d560*/  SEL R2, RZ, 0x1, P0 ;  /* 0x00000001ff027807 */ /* 0x000fe40000000000 */
[----:B-1----:R-:W-:Y:S02]  /*d570*/  SEL R13, R3, RZ, P0 ;  /* 0x000000ff030d7207 */ /* 0x002fe40000000000 */
[----:B------:R-:W-:Y:S01]  /*d580*/  LOP3.LUT R246, R246, R2, RZ, 0x3c, !PT ;  /* 0x00000002f6f67212 */ /* 0x000fe200078e3cff */
[----:B------:R-:W-:Y:S06]  /*d590*/  @P2 BRA `(.L_x_301) ;  /* 0xffffff7800582947 */ /* 0x000fec000383ffff */
[----:B------:R-:W-:Y:S05]  /*d5a0*/  EXIT ;  /* 0x000000000000794d */ /* 0x000fea0003800000 */
.L_x_20:
[----:B----4-:R4:W1:Y:S02]  /*d5b0*/  SYNCS.PHASECHK.TRANS64.TRYWAIT P0, [R2+URZ+0x1a0], R3 ;  /* 0x0001a003020075a7 */ /* 0x01086400080011ff */
[----:B-1----:R-:W-:Y:S05]  /*d5c0*/  @!P0 NANOSLEEP.SYNCS 0x989680 ;  /* 0x009896800000895d */ /* 0x002fea0003900000 */
[----:B------:R-:W1:Y:S02]  /*d5d0*/  @!P0 SYNCS.PHASECHK.TRANS64 P0, [R2+URZ+0x1a0], R3 ;  /* 0x0001a003020085a7 */ /* 0x000e6400080010ff */
[----:B-1----:R-:W-:Y:S05]  /*d5e0*/  @!P0 BRA `(.L_x_20) ;  /* 0xfffffffc00f08947 */ /* 0x002fea000383ffff */
[----:B------:R-:W-:Y:S05]  /*d5f0*/  BRA `(.L_x_302) ;  /* 0xffffff4000447947 */ /* 0x000fea000383ffff */
.L_x_23:
[----:B-1----:R-:W-:-:S07]  /*d600*/  MOV R2, UR33 ;  /* 0x0000002100027c02 */ /* 0x002fce0008000f00 */
.L_x_303:
[----:B-1----:R1:W4:Y:S02]  /*d610*/  SYNCS.PHASECHK.TRANS64.TRYWAIT P0, [R2+URZ+0x88], R4 ;  /* 0x00008804020075a7 */ /* 0x00232400080011ff */
[----:B----4-:R-:W-:Y:S05]  /*d620*/  @!P0 NANOSLEEP.SYNCS 0x989680 ;  /* 0x009896800000895d */ /* 0x010fea0003900000 */
[----:B------:R-:W4:Y:S02]  /*d630*/  @!P0 SYNCS.PHASECHK.TRANS64 P0, [R2+URZ+0x88], R4 ;  /* 0x00008804020085a7 */ /* 0x000f2400080010ff */
[----:B----4-:R-:W-:Y:S05]  /*d640*/  @!P0 BRA `(.L_x_303) ;  /* 0xfffffffc00f08947 */ /* 0x010fea000383ffff */
[----:B------:R-:W-:Y:S05]  /*d650*/  BRA `(.L_x_22) ;  /* 0xffffff4000947947 */ /* 0x000fea000383ffff */
.L_x_29:
[----:B-1----:R-:W-:-:S07]  /*d660*/  MOV R2, UR17 ;  /* 0x0000001100027c02 */ /* 0x002fce0008000f00 */
.L_x_304:
[----:B-1----:R1:W4:Y:S02]  /*d670*/  SYNCS.PHASECHK.TRANS64.TRYWAIT P0, [R2+URZ+0x88], R4 ;  /* 0x00008804020075a7 */ /* 0x00232400080011ff */
[----:B----4-:R-:W-:Y:S05]  /*d680*/  @!P0 NANOSLEEP.SYNCS 0x989680 ;  /* 0x009896800000895d */ /* 0x010fea0003900000 */
[----:B------:R-:W4:Y:S02]  /*d690*/  @!P0 SYNCS.PHASECHK.TRANS64 P0, [R2+URZ+0x88], R4 ;  /* 0x00008804020085a7 */ /* 0x000f2400080010ff */
[----:B----4-:R-:W-:Y:S05]  /*d6a0*/  @!P0 BRA `(.L_x_304) ;  /* 0xfffffffc00f08947 */ /* 0x010fea000383ffff */
[----:B------:R-:W-:Y:S05]  /*d6b0*/  BRA `(.L_x_28) ;  /* 0xffffff4400407947 */ /* 0x000fea000383ffff */
.L_x_33:
[----:B-1----:R1:W4:Y:S02]  /*d6c0*/  SYNCS.PHASECHK.TRANS64.TRYWAIT P0, [R2+URZ+0x130], R3 ;  /* 0x00013003020075a7 */ /* 0x00232400080011ff */
[----:B----4-:R-:W-:Y:S05]  /*d6d0*/  @!P0 NANOSLEEP.SYNCS 0x989680 ;  /* 0x009896800000895d */ /* 0x010fea0003900000 */
[----:B------:R-:W4:Y:S02]  /*d6e0*/  @!P0 SYNCS.PHASECHK.TRANS64 P0, [R2+URZ+0x130], R3 ;  /* 0x00013003020085a7 */ /* 0x000f2400080010ff */
[----:B----4-:R-:W-:Y:S05]  /*d6f0*/  @!P0 BRA `(.L_x_33) ;  /* 0xfffffffc00f08947 */ /* 0x010fea000383ffff */
[----:B------:R-:W-:Y:S05]  /*d700*/  BRA `(.L_x_305) ;  /* 0xffffff4400d07947 */ /* 0x000fea000383ffff */
.L_x_37:
[----:B--2---:R-:W-:-:S07]  /*d710*/  MOV R0, UR5 ;  /* 0x0000000500007c02 */ /* 0x004fce0008000f00 */
.L_x_306:
[----:B-1----:R1:W2:Y:S02]  /*d720*/  SYNCS.PHASECHK.TRANS64.TRYWAIT P0, [R0+URZ], R2 ;  /* 0x00000002000075a7 */ /* 0x0022a400080011ff */
[----:B--2---:R-:W-:Y:S05]  /*d730*/  @!P0 NANOSLEEP.SYNCS 0x989680 ;  /* 0x009896800000895d */ /* 0x004fea0003900000 */
[----:B------:R-:W2:Y:S02]  /*d740*/  @!P0 SYNCS.PHASECHK.TRANS64 P0, [R0+URZ], R2 ;  /* 0x00000002000085a7 */ /* 0x000ea400080010ff */
[----:B--2---:R-:W-:Y:S05]  /*d750*/  @!P0 BRA `(.L_x_306) ;  /* 0xfffffffc00f08947 */ /* 0x004fea000383ffff */
[----:B------:R-:W-:Y:S05]  /*d760*/  BRA `(.L_x_307) ;  /* 0xffffff4c00407947 */ /* 0x000fea000383ffff */
.L_x_38:
[----:B--2---:R-:W-:-:S07]  /*d770*/  MOV R0, UR5 ;  /* 0x0000000500007c02 */ /* 0x004fce0008000f00 */
.L_x_308:
[----:B-1----:R1:W2:Y:S02]  /*d780*/  SYNCS.PHASECHK.TRANS64.TRYWAIT P0, [R0+URZ], R3 ;  /* 0x00000003000075a7 */ /* 0x0022a400080011ff */
[----:B--2---:R-:W-:Y:S05]  /*d790*/  @!P0 NANOSLEEP.SYNCS 0x989680 ;  /* 0x009896800000895d */ /* 0x004fea0003900000 */
[----:B------:R-:W2:Y:S02]  /*d7a0*/  @!P0 SYNCS.PHASECHK.TRANS64 P0, [R0+URZ], R3 ;  /* 0x00000003000085a7 */ /* 0x000ea400080010ff */
[----:B--2---:R-:W-:Y:S05]  /*d7b0*/  @!P0 BRA `(.L_x_308) ;  /* 0xfffffffc00f08947 */ /* 0x004fea000383ffff */
[----:B------:R-:W-:Y:S05]  /*d7c0*/  BRA `(.L_x_309) ;  /* 0xffffff4c004c7947 */ /* 0x000fea000383ffff */
.L_x_39:
[----:B--2---:R-:W-:-:S07]  /*d7d0*/  MOV R0, UR5 ;  /* 0x0000000500007c02 */ /* 0x004fce0008000f00 */
.L_x_310:
[----:B-1----:R1:W2:Y:S02]  /*d7e0*/  SYNCS.PHASECHK.TRANS64.TRYWAIT P0, [R0+URZ], R3 ;  /* 0x00000003000075a7 */ /* 0x0022a400080011ff */
[----:B--2---:R-:W-:Y:S05]  /*d7f0*/  @!P0 NANOSLEEP.SYNCS 0x989680 ;  /* 0x009896800000895d */ /* 0x004fea0003900000 */
[----:B------:R-:W2:Y:S02]  /*d800*/  @!P0 SYNCS.PHASECHK.TRANS64 P0, [R0+URZ], R3 ;  /* 0x00000003000085a7 */ /* 0x000ea400080010ff */
[----:B--2---:R-:W-:Y:S05]  /*d810*/  @!P0 BRA `(.L_x_310) ;  /* 0xfffffffc00f08947 */ /* 0x004fea000383ffff */
[----:B------:R-:W-:Y:S05]  /*d820*/  BRA `(.L_x_311) ;  /* 0xffffff4c00587947 */ /* 0x000fea000383ffff */
.L_x_40:
[----:B--2---:R-:W-:-:S07]  /*d830*/  MOV R0, UR5 ;  /* 0x0000000500007c02 */ /* 0x004fce0008000f00 */
.L_x_312:
[----:B-1----:R1:W2:Y:S02]  /*d840*/  SYNCS.PHASECHK.TRANS64.TRYWAIT P0, [R0+URZ], R3 ;  /* 0x00000003000075a7 */ /* 0x0022a400080011ff */
[----:B--2---:R-:W-:Y:S05]  /*d850*/  @!P0 NANOSLEEP.SYNCS 0x989680 ;  /* 0x009896800000895d */ /* 0x004fea0003900000 */
[----:B------:R-:W2:Y:S02]  /*d860*/  @!P0 SYNCS.PHASECHK.TRANS64 P0, [R0+URZ], R3 ;  /* 0x00000003000085a7 */ /* 0x000ea400080010ff */
[----:B--2---:R-:W-:Y:S05]  /*d870*/  @!P0 BRA `(.L_x_312) ;  /* 0xfffffffc00f08947 */ /* 0x004fea000383ffff */
[----:B------:R-:W-:Y:S05]  /*d880*/  BRA `(.L_x_313) ;  /* 0xffffff4c00647947 */ /* 0x000fea000383ffff */
.L_x_41:
[----:B--2---:R-:W-:-:S07]  /*d890*/  MOV R0, UR5 ;  /* 0x0000000500007c02 */ /* 0x004fce0008000f00 */
.L_x_314:
[----:B-1----:R1:W2:Y:S02]  /*d8a0*/  SYNCS.PHASECHK.TRANS64.TRYWAIT P0, [R0+URZ], R3 ;  /* 0x00000003000075a7 */ /* 0x0022a400080011ff */
[----:B--2---:R-:W-:Y:S05]  /*d8b0*/  @!P0 NANOSLEEP.SYNCS 0x989680 ;  /* 0x009896800000895d */ /* 0x004fea0003900000 */
[----:B------:R-:W2:Y:S02]  /*d8c0*/  @!P0 SYNCS.PHASECHK.TRANS64 P0, [R0+URZ], R3 ;  /* 0x00000003000085a7 */ /* 0x000ea400080010ff */
[----:B--2---:R-:W-:Y:S05]  /*d8d0*/  @!P0 BRA `(.L_x_314) ;  /* 0xfffffffc00f08947 */ /* 0x004fea000383ffff */
[----:B------:R-:W-:Y:S05]  /*d8e0*/  BRA `(.L_x_315) ;  /* 0xffffff4c00707947 */ /* 0x000fea000383ffff */
.L_x_42:
[----:B--2---:R-:W-:-:S07]  /*d8f0*/  MOV R0, UR5 ;  /* 0x0000000500007c02 */ /* 0x004fce0008000f00 */
.L_x_316:
[----:B-1----:R1:W2:Y:S02]  /*d900*/  SYNCS.PHASECHK.TRANS64.TRYWAIT P0, [R0+URZ], R3 ;  /* 0x00000003000075a7 */ /* 0x0022a400080011ff */
[----:B--2---:R-:W-:Y:S05]  /*d910*/  @!P0 NANOSLEEP.SYNCS 0x989680 ;  /* 0x009896800000895d */ /* 0x004fea0003900000 */
[----:B------:R-:W2:Y:S02]  /*d920*/  @!P0 SYNCS.PHASECHK.TRANS64 P0, [R0+URZ], R3 ;  /* 0x00000003000085a7 */ /* 0x000ea400080010ff */
[----:B--2---:R-:W-:Y:S05]  /*d930*/  @!P0 BRA `(.L_x_316) ;  /* 0xfffffffc00f08947 */ /* 0x004fea000383ffff */
[----:B------:R-:W-:Y:S05]  /*d940*/  BRA `(.L_x_317) ;  /* 0xffffff4c007c7947 */ /* 0x000fea000383ffff */
.L_x_43:
[----:B--2---:R-:W-:-:S07]  /*d950*/  MOV R0, UR5 ;  /* 0x0000000500007c02 */ /* 0x004fce0008000f00 */
.L_x_318:
[----:B-1----:R1:W2:Y:S02]  /*d960*/  SYNCS.PHASECHK.TRANS64.TRYWAIT P0, [R0+URZ], R3 ;  /* 0x00000003000075a7 */ /* 0x0022a400080011ff */
[----:B--2---:R-:W-:Y:S05]  /*d970*/  @!P0 NANOSLEEP.SYNCS 0x989680 ;  /* 0x009896800000895d */ /* 0x004fea0003900000 */
[----:B------:R-:W2:Y:S02]  /*d980*/  @!P0 SYNCS.PHASECHK.TRANS64 P0, [R0+URZ], R3 ;  /* 0x00000003000085a7 */ /* 0x000ea400080010ff */
[----:B--2---:R-:W-:Y:S05]  /*d990*/  @!P0 BRA `(.L_x_318) ;  /* 0xfffffffc00f08947 */ /* 0x004fea000383ffff */
[----:B------:R-:W-:Y:S05]  /*d9a0*/  BRA `(.L_x_319) ;  /* 0xffffff4c00887947 */ /* 0x000fea000383ffff */
.L_x_44:
[----:B--2---:R-:W-:-:S07]  /*d9b0*/  MOV R0, UR5 ;  /* 0x0000000500007c02 */ /* 0x004fce0008000f00 */
.L_x_320:
[----:B-1----:R1:W2:Y:S02]  /*d9c0*/  SYNCS.PHASECHK.TRANS64.TRYWAIT P0, [R0+URZ], R3 ;  /* 0x00000003000075a7 */ /* 0x0022a400080011ff */
[----:B--2---:R-:W-:Y:S05]  /*d9d0*/  @!P0 NANOSLEEP.SYNCS 0x989680 ;  /* 0x009896800000895d */ /* 0x004fea0003900000 */
[----:B------:R-:W2:Y:S02]  /*d9e0*/  @!P0 SYNCS.PHASECHK.TRANS64 P0, [R0+URZ], R3 ;  /* 0x00000003000085a7 */ /* 0x000ea400080010ff */
[----:B--2---:R-:W-:Y:S05]  /*d9f0*/  @!P0 BRA `(.L_x_320) ;  /* 0xfffffffc00f08947 */ /* 0x004fea000383ffff */
[----:B------:R-:W-:Y:S05]  /*da00*/  BRA `(.L_x_321) ;  /* 0xffffff4c00947947 */ /* 0x000fea000383ffff */
.L_x_45:
[----:B--2---:R-:W-:-:S07]  /*da10*/  MOV R0, UR5 ;  /* 0x0000000500007c02 */ /* 0x004fce0008000f00 */
.L_x_322:
[----:B-1----:R1:W2:Y:S02]  /*da20*/  SYNCS.PHASECHK.TRANS64.TRYWAIT P0, [R0+URZ], R3 ;  /* 0x00000003000075a7 */ /* 0x0022a400080011ff */
[----:B--2---:R-:W-:Y:S05]  /*da30*/  @!P0 NANOSLEEP.SYNCS 0x989680 ;  /* 0x009896800000895d */ /* 0x004fea0003900000 */
[----:B------:R-:W2:Y:S02]  /*da40*/  @!P0 SYNCS.PHASECHK.TRANS64 P0, [R0+URZ], R3 ;  /* 0x00000003000085a7 */ /* 0x000ea400080010ff */
[----:B--2---:R-:W-:Y:S05]  /*da50*/  @!P0 BRA `(.L_x_322) ;  /* 0xfffffffc00f08947 */ /* 0x004fea000383ffff */
[----:B------:R-:W-:Y:S05]  /*da60*/  BRA `(.L_x_323) ;  /* 0xffffff4c00a07947 */ /* 0x000fea000383ffff */
.L_x_46:
[----:B--2---:R-:W-:-:S07]  /*da70*/  MOV R0, UR5 ;  /* 0x0000000500007c02 */ /* 0x004fce0008000f00 */
.L_x_324:
[----:B-1----:R1:W2:Y:S02]  /*da80*/  SYNCS.PHASECHK.TRANS64.TRYWAIT P0, [R0+URZ], R3 ;  /* 0x00000003000075a7 */ /* 0x0022a400080011ff */
[----:B--2---:R-:W-:Y:S05]  /*da90*/  @!P0 NANOSLEEP.SYNCS 0x989680 ;  /* 0x009896800000895d */ /* 0x004fea0003900000 */
[----:B------:R-:W2:Y:S02]  /*daa0*/  @!P0 SYNCS.PHASECHK.TRANS64 P0, [R0+URZ], R3 ;  /* 0x00000003000085a7 */ /* 0x000ea400080010ff */
[----:B--2---:R-:W-:Y:S05]  /*dab0*/  @!P0 BRA `(.L_x_324) ;  /* 0xfffffffc00f08947 */ /* 0x004fea000383ffff */
[----:B------:R-:W-:Y:S05]  /*dac0*/  BRA `(.L_x_325) ;  /* 0xffffff4c00ac7947 */ /* 0x000fea000383ffff */
.L_x_47:
[----:B--2---:R-:W-:-:S07]  /*dad0*/  MOV R0, UR5 ;  /* 0x0000000500007c02 */ /* 0x004fce0008000f00 */
.L_x_326:
[----:B-1----:R1:W2:Y:S02]  /*dae0*/  SYNCS.PHASECHK.TRANS64.TRYWAIT P0, [R0+URZ], R3 ;  /* 0x00000003000075a7 */ /* 0x0022a400080011ff */
[----:B--2---:R-:W-:Y:S05]  /*daf0*/  @!P0 NANOSLEEP.SYNCS 0x989680 ;  /* 0x009896800000895d */ /* 0x004fea0003900000 */
[----:B------:R-:W2:Y:S02]  /*db00*/  @!P0 SYNCS.PHASECHK.TRANS64 P0, [R0+URZ], R3 ;  /* 0x00000003000085a7 */ /* 0x000ea400080010ff */
[----:B--2---:R-:W-:Y:S05]  /*db10*/  @!P0 BRA `(.L_x_326) ;  /* 0xfffffffc00f08947 */ /* 0x004fea000383ffff */
[----:B------:R-:W-:Y:S05]  /*db20*/  BRA `(.L_x_327) ;  /* 0xffffff4c00b87947 */ /* 0x000fea000383ffff */
.L_x_48:
[----:B--2---:R-:W-:-:S07]  /*db30*/  MOV R0, UR5 ;  /* 0x0000000500007c02 */ /* 0x004fce0008000f00 */
.L_x_328:
[----:B-1----:R1:W2:Y:S02]  /*db40*/  SYNCS.PHASECHK.TRANS64.TRYWAIT P0, [R0+URZ], R3 ;  /* 0x00000003000075a7 */ /* 0x0022a400080011ff */
[----:B--2---:R-:W-:Y:S05]  /*db50*/  @!P0 NANOSLEEP.SYNCS 0x989680 ;  /* 0x009896800000895d */ /* 0x004fea0003900000 */
[----:B------:R-:W2:Y:S02]  /*db60*/  @!P0 SYNCS.PHASECHK.TRANS64 P0, [R0+URZ], R3 ;  /* 0x00000003000085a7 */ /* 0x000ea400080010ff */
[----:B--2---:R-:W-:Y:S05]  /*db70*/  @!P0 BRA `(.L_x_328) ;  /* 0xfffffffc00f08947 */ /* 0x004fea000383ffff */
[----:B------:R-:W-:Y:S05]  /*db80*/  BRA `(.L_x_329) ;  /* 0xffffff4c00c47947 */ /* 0x000fea000383ffff */
.L_x_49:
[----:B--2---:R-:W-:-:S07]  /*db90*/  MOV R0, UR5 ;  /* 0x0000000500007c02 */ /* 0x004fce0008000f00 */
.L_x_330:
[----:B-1----:R1:W2:Y:S02]  /*dba0*/  SYNCS.PHASECHK.TRANS64.TRYWAIT P0, [R0+URZ], R3 ;  /* 0x00000003000075a7 */ /* 0x0022a400080011ff */
[----:B--2---:R-:W-:Y:S05]  /*dbb0*/  @!P0 NANOSLEEP.SYNCS 0x989680 ;  /* 0x009896800000895d */ /* 0x004fea0003900000 */
[----:B------:R-:W2:Y:S02]  /*dbc0*/  @!P0 SYNCS.PHASECHK.TRANS64 P0, [R0+URZ], R3 ;  /* 0x00000003000085a7 */ /* 0x000ea400080010ff */
[----:B--2---:R-:W-:Y:S05]  /*dbd0*/  @!P0 BRA `(.L_x_330) ;  /* 0xfffffffc00f08947 */ /* 0x004fea000383ffff */
[----:B------:R-:W-:Y:S05]  /*dbe0*/  BRA `(.L_x_331) ;  /* 0xffffff4c00d07947 */ /* 0x000fea000383ffff */
.L_x_50:
[----:B--2---:R-:W-:-:S07]  /*dbf0*/  MOV R0, UR5 ;  /* 0x0000000500007c02 */ /* 0x004fce0008000f00 */
.L_x_332:
[----:B-1----:R1:W2:Y:S02]  /*dc00*/  SYNCS.PHASECHK.TRANS64.TRYWAIT P0, [R0+URZ], R3 ;  /* 0x00000003000075a7 */ /* 0x0022a400080011ff */
[----:B--2---:R-:W-:Y:S05]  /*dc10*/  @!P0 NANOSLEEP.SYNCS 0x989680 ;  /* 0x009896800000895d */ /* 0x004fea0003900000 */
[----:B------:R-:W2:Y:S02]  /*dc20*/  @!P0 SYNCS.PHASECHK.TRANS64 P0, [R0+URZ], R3 ;  /* 0x00000003000085a7 */ /* 0x000ea400080010ff */
[----:B--2---:R-:W-:Y:S05]  /*dc30*/  @!P0 BRA `(.L_x_332) ;  /* 0xfffffffc00f08947 */ /* 0x004fea000383ffff */
[----:B------:R-:W-:Y:S05]  /*dc40*/  BRA `(.L_x_333) ;  /* 0xffffff4c00dc7947 */ /* 0x000fea000383ffff */
.L_x_51:
[----:B--2---:R-:W-:-:S07]  /*dc50*/  MOV R0, UR5 ;  /* 0x0000000500007c02 */ /* 0x004fce0008000f00 */
.L_x_334:
[----:B-1----:R1:W2:Y:S02]  /*dc60*/  SYNCS.PHASECHK.TRANS64.TRYWAIT P0, [R0+URZ], R3 ;  /* 0x00000003000075a7 */ /* 0x0022a400080011ff */
[----:B--2---:R-:W-:Y:S05]  /*dc70*/  @!P0 NANOSLEEP.SYNCS 0x989680 ;  /* 0x009896800000895d */ /* 0x004fea0003900000 */
[----:B------:R-:W2:Y:S02]  /*dc80*/  @!P0 SYNCS.PHASECHK.TRANS64 P0, [R0+URZ], R3 ;  /* 0x00000003000085a7 */ /* 0x000ea400080010ff */
[----:B--2---:R-:W-:Y:S05]  /*dc90*/  @!P0 BRA `(.L_x_334) ;  /* 0xfffffffc00f08947 */ /* 0x004fea000383ffff */
[----:B------:R-:W-:Y:S05]  /*dca0*/  BRA `(.L_x_335) ;  /* 0xffffff4c00e87947 */ /* 0x000fea000383ffff */
.L_x_52:
[----:B--2---:R-:W-:-:S07]  /*dcb0*/  MOV R0, UR5 ;  /* 0x0000000500007c02 */ /* 0x004fce0008000f00 */
.L_x_336:
[----:B-1----:R1:W2:Y:S02]  /*dcc0*/  SYNCS.PHASECHK.TRANS64.TRYWAIT P0, [R0+URZ], R3 ;  /* 0x00000003000075a7 */ /* 0x0022a400080011ff */
[----:B--2---:R-:W-:Y:S05]  /*dcd0*/  @!P0 NANOSLEEP.SYNCS 0x989680 ;  /* 0x009896800000895d */ /* 0x004fea0003900000 */
[----:B------:R-:W2:Y:S02]  /*dce0*/  @!P0 SYNCS.PHASECHK.TRANS64 P0, [R0+URZ], R3 ;  /* 0x00000003000085a7 */ /* 0x000ea400080010ff */
[----:B--2---:R-:W-:Y:S05]  /*dcf0*/  @!P0 BRA `(.L_x_336) ;  /* 0xfffffffc00f08947 */ /* 0x004fea000383ffff */
[----:B------:R-:W-:Y:S05]  /*dd00*/  BRA `(.L_x_337) ;  /* 0xffffff4c00f47947 */ /* 0x000fea000383ffff */
.L_x_55:
[----:B-1----:R1:W2:Y:S02]  /*dd10*/  SYNCS.PHASECHK.TRANS64.TRYWAIT P0, [R0+URZ+0x190], R4 ;  /* 0x00019004000075a7 */ /* 0x0022a400080011ff */
[----:B--2---:R-:W-:Y:S05]  /*dd20*/  @!P0 NANOSLEEP.SYNCS 0x989680 ;  /* 0x009896800000895d */ /* 0x004fea0003900000 */
[----:B------:R-:W2:Y:S02]  /*dd30*/  @!P0 SYNCS.PHASECHK.TRANS64 P0, [R0+URZ+0x190], R4 ;  /* 0x00019004000085a7 */ /* 0x000ea400080010ff */
[----:B--2---:R-:W-:Y:S05]  /*dd40*/  @!P0 BRA `(.L_x_55) ;  /* 0xfffffffc00f08947 */ /* 0x004fea000383ffff */
[----:B------:R-:W-:Y:S05]  /*dd50*/  BRA `(.L_x_338) ;  /* 0xffffff5000507947 */ /* 0x000fea000383ffff */
.L_x_56:
[----:B------:R-:W-:-:S07]  /*dd60*/  MOV R0, UR5 ;  /* 0x0000000500007c02 */ /* 0x000fce0008000f00 */
.L_x_339:
[----:B-1----:R1:W2:Y:S02]  /*dd70*/  SYNCS.PHASECHK.TRANS64.TRYWAIT P0, [R0+URZ+0x140], R5 ;  /* 0x00014005000075a7 */ /* 0x0022a400080011ff */
[----:B--2---:R-:W-:Y:S05]  /*dd80*/  @!P0 NANOSLEEP.SYNCS 0x989680 ;  /* 0x009896800000895d */ /* 0x004fea0003900000 */
[----:B------:R-:W2:Y:S02]  /*dd90*/  @!P0 SYNCS.PHASECHK.TRANS64 P0, [R0+URZ+0x140], R5 ;  /* 0x00014005000085a7 */ /* 0x000ea400080010ff */
[----:B--2---:R-:W-:Y:S05]  /*dda0*/  @!P0 BRA `(.L_x_339) ;  /* 0xfffffffc00f08947 */ /* 0x004fea000383ffff */
[----:B------:R-:W-:Y:S05]  /*ddb0*/  BRA `(.L_x_340) ;  /* 0xffffff5000607947 */ /* 0x000fea000383ffff */
.L_x_57:
[----:B-1----:R1:W2:Y:S02]  /*ddc0*/  SYNCS.PHASECHK.TRANS64.TRYWAIT P1, [R0+URZ+0x130], R4 ;  /* 0x00013004000075a7 */ /* 0x0022a400080211ff */
[----:B--2---:R-:W-:Y:S05]  /*ddd0*/  @!P1 NANOSLEEP.SYNCS 0x989680 ;  /* 0x009896800000995d */ /* 0x004fea0003900000 */
[----:B------:R-:W2:Y:S02]  /*dde0*/  @!P1 SYNCS.PHASECHK.TRANS64 P1, [R0+URZ+0x130], R4 ;  /* 0x00013004000095a7 */ /* 0x000ea400080210ff */
[----:B--2---:R-:W-:Y:S05]  /*ddf0*/  @!P1 BRA `(.L_x_57) ;  /* 0xfffffffc00f09947 */ /* 0x004fea000383ffff */
[----:B------:R-:W-:Y:S05]  /*de00*/  BRA `(.L_x_341) ;  /* 0xffffff5000907947 */ /* 0x000fea000383ffff */
.L_x_60:
[----:B------:R-:W-:-:S07]  /*de10*/  MOV R0, UR5 ;  /* 0x0000000500007c02 */ /* 0x000fce0008000f00 */
.L_x_342:
[----:B-1----:R1:W2:Y:S02]  /*de20*/  SYNCS.PHASECHK.TRANS64.TRYWAIT P0, [R0+URZ+0x140], R2 ;  /* 0x00014002000075a7 */ /* 0x0022a400080011ff */
[----:B--2---:R-:W-:Y:S05]  /*de30*/  @!P0 NANOSLEEP.SYNCS 0x989680 ;  /* 0x009896800000895d */ /* 0x004fea0003900000 */
[----:B------:R-:W2:Y:S02]  /*de40*/  @!P0 SYNCS.PHASECHK.TRANS64 P0, [R0+URZ+0x140], R2 ;  /* 0x00014002000085a7 */ /* 0x000ea400080010ff */
[----:B--2---:R-:W-:Y:S05]  /*de50*/  @!P0 BRA `(.L_x_342) ;  /* 0xfffffffc00f08947 */ /* 0x004fea000383ffff */
[----:B------:R-:W-:Y:S05]  /*de60*/  BRA `(.L_x_59) ;  /* 0xffffff5000e47947 */ /* 0x000fea000383ffff */
.L_x_67:
[----:B-1----:R1:W2:Y:S02]  /*de70*/  SYNCS.PHASECHK.TRANS64.TRYWAIT P1, [R0+URZ+0x130], R2 ;  /* 0x00013002000075a7 */ /* 0x0022a400080211ff */
[----:B--2---:R-:W-:Y:S05]  /*de80*/  @!P1 NANOSLEEP.SYNCS 0x989680 ;  /* 0x009896800000995d */ /* 0x004fea0003900000 */
[----:B------:R-:W2:Y:S02]  /*de90*/  @!P1 SYNCS.PHASECHK.TRANS64 P1, [R0+URZ+0x130], R2 ;  /* 0x00013002000095a7 */ /* 0x000ea400080210ff */
[----:B--2---:R-:W-:Y:S05]  /*dea0*/  @!P1 BRA `(.L_x_67) ;  /* 0xfffffffc00f09947 */ /* 0x004fea000383ffff */
[----:B------:R-:W-:Y:S05]  /*deb0*/  BRA `(.L_x_343) ;  /* 0xffffff5800447947 */ /* 0x000fea000383ffff */
.L_x_68:
[----:B------:R-:W-:-:S07]  /*dec0*/  MOV R2, UR8 ;  /* 0x0000000800027c02 */ /* 0x000fce0008000f00 */
.L_x_344:
[----:B-1----:R1:W2:Y:S02]  /*ded0*/  SYNCS.PHASECHK.TRANS64.TRYWAIT P0, [R2+URZ+0x170], R0 ;  /* 0x00017000020075a7 */ /* 0x0022a400080011ff */
[----:B--2---:R-:W-:Y:S05]  /*dee0*/  @!P0 NANOSLEEP.SYNCS 0x989680 ;  /* 0x009896800000895d */ /* 0x004fea0003900000 */
[----:B------:R-:W2:Y:S02]  /*def0*/  @!P0 SYNCS.PHASECHK.TRANS64 P0, [R2+URZ+0x170], R0 ;  /* 0x00017000020085a7 */ /* 0x000ea400080010ff */
[----:B--2---:R-:W-:Y:S05]  /*df00*/  @!P0 BRA `(.L_x_344) ;  /* 0xfffffffc00f08947 */ /* 0x004fea000383ffff */
[----:B------:R-:W-:Y:S05]  /*df10*/  BRA `(.L_x_345) ;  /* 0xffffff58007c7947 */ /* 0x000fea000383ffff */
.L_x_71:
[----:B------:R-:W-:Y:S07]  /*df20*/  MOV R0, UR7 ;  /* 0x0000000700007c02 */ /* 0x000fee0008000f00 */
.L_x_346:
[----:B-1----:R1:W2:Y:S02]  /*df30*/  SYNCS.PHASECHK.TRANS64.TRYWAIT P0, [R0+URZ], R2 ;  /* 0x00000002000075a7 */ /* 0x0022a400080011ff */
[----:B--2---:R-:W-:Y:S05]  /*df40*/  @!P0 NANOSLEEP.SYNCS 0x989680 ;  /* 0x009896800000895d */ /* 0x004fea0003900000 */
[----:B------:R-:W2:Y:S02]  /*df50*/  @!P0 SYNCS.PHASECHK.TRANS64 P0, [R0+URZ], R2 ;  /* 0x00000002000085a7 */ /* 0x000ea400080010ff */
[----:B--2---:R-:W-:Y:S05]  /*df60*/  @!P0 BRA `(.L_x_346) ;  /* 0xfffffffc00f08947 */ /* 0x004fea000383ffff */
[----:B------:R-:W-:Y:S05]  /*df70*/  BRA `(.L_x_70) ;  /* 0xffffff5800987947 */ /* 0x000fea000383ffff */
.L_x_74:
[----:B------:R-:W-:-:S07]  /*df80*/  MOV R0, UR5 ;  /* 0x0000000500007c02 */ /* 0x000fce0008000f00 */
.L_x_347:
[----:B--2---:R2:W3:Y:S02]  /*df90*/  SYNCS.PHASECHK.TRANS64.TRYWAIT P0, [R0+URZ], R2 ;  /* 0x00000002000075a7 */ /* 0x0044e400080011ff */
[----:B---3--:R-:W-:Y:S05]  /*dfa0*/  @!P0 NANOSLEEP.SYNCS 0x989680 ;  /* 0x009896800000895d */ /* 0x008fea0003900000 */
[----:B------:R-:W3:Y:S02]  /*dfb0*/  @!P0 SYNCS.PHASECHK.TRANS64 P0, [R0+URZ], R2 ;  /* 0x00000002000085a7 */ /* 0x000ee400080010ff */
[----:B---3--:R-:W-:Y:S05]  /*dfc0*/  @!P0 BRA `(.L_x_347) ;  /* 0xfffffffc00f08947 */ /* 0x008fea000383ffff */
[----:B------:R-:W-:Y:S05]  /*dfd0*/  BRA `(.L_x_348) ;  /* 0xffffff5c004c7947 */ /* 0x000fea000383ffff */
.L_x_75:
[----:B------:R-:W-:-:S07]  /*dfe0*/  MOV R0, UR5 ;  /* 0x0000000500007c02 */ /* 0x000fce0008000f00 */
.L_x_349:
[----:B-1----:R1:W2:Y:S02]  /*dff0*/  SYNCS.PHASECHK.TRANS64.TRYWAIT P0, [R0+URZ], R3 ;  /* 0x00000003000075a7 */ /* 0x0022a400080011ff */
[----:B--2---:R-:W-:Y:S05]  /*e000*/  @!P0 NANOSLEEP.SYNCS 0x989680 ;  /* 0x009896800000895d */ /* 0x004fea0003900000 */
[----:B------:R-:W2:Y:S02]  /*e010*/  @!P0 SYNCS.PHASECHK.TRANS64 P0, [R0+URZ], R3 ;  /* 0x00000003000085a7 */ /* 0x000ea400080010ff */
[----:B--2---:R-:W-:Y:S05]  /*e020*/  @!P0 BRA `(.L_x_349) ;  /* 0xfffffffc00f08947 */ /* 0x004fea000383ffff */
[----:B------:R-:W-:Y:S05]  /*e030*/  BRA `(.L_x_350) ;  /* 0xffffff5c00587947 */ /* 0x000fea000383ffff */
.L_x_76:
[----:B------:R-:W-:-:S07]  /*e040*/  MOV R0, UR5 ;  /* 0x0000000500007c02 */ /* 0x000fce0008000f00 */
.L_x_351:
[----:B-1----:R1:W2:Y:S02]  /*e050*/  SYNCS.PHASECHK.TRANS64.TRYWAIT P0, [R0+URZ], R3 ;  /* 0x00000003000075a7 */ /* 0x0022a400080011ff */
[----:B--2---:R-:W-:Y:S05]  /*e060*/  @!P0 NANOSLEEP.SYNCS 0x989680 ;  /* 0x009896800000895d */ /* 0x004fea0003900000 */
[----:B------:R-:W2:Y:S02]  /*e070*/  @!P0 SYNCS.PHASECHK.TRANS64 P0, [R0+URZ], R3 ;  /* 0x00000003000085a7 */ /* 0x000ea400080010ff */
[----:B--2---:R-:W-:Y:S05]  /*e080*/  @!P0 BRA `(.L_x_351) ;  /* 0xfffffffc00f08947 */ /* 0x004fea000383ffff */
[----:B------:R-:W-:Y:S05]  /*e090*/  BRA `(.L_x_352) ;  /* 0xffffff5c00647947 */ /* 0x000fea000383ffff */
.L_x_77:
[----:B-1----:R-:W-:-:S07]  /*e0a0*/  MOV R0, UR7 ;  /* 0x0000000700007c02 */ /* 0x002fce0008000f00 */
.L_x_353:
[----:B-1----:R1:W2:Y:S02]  /*e0b0*/  SYNCS.PHASECHK.TRANS64.TRYWAIT P0, [R0+URZ], R2 ;  /* 0x00000002000075a7 */ /* 0x0022a400080011ff */
[----:B--2---:R-:W-:Y:S05]  /*e0c0*/  @!P0 NANOSLEEP.SYNCS 0x989680 ;  /* 0x009896800000895d */ /* 0x004fea0003900000 */
[----:B------:R-:W2:Y:S02]  /*e0d0*/  @!P0 SYNCS.PHASECHK.TRANS64 P0, [R0+URZ], R2 ;  /* 0x00000002000085a7 */ /* 0x000ea400080010ff */
[----:B--2---:R-:W-:Y:S05]  /*e0e0*/  @!P0 BRA `(.L_x_353) ;  /* 0xfffffffc00f08947 */ /* 0x004fea000383ffff */
[----:B------:R-:W-:Y:S05]  /*e0f0*/  BRA `(.L_x_354) ;  /* 0xffffff5c00707947 */ /* 0x000fea000383ffff */
.L_x_82:
[----:B---3--:R3:W1:Y:S02]  /*e100*/  SYNCS.PHASECHK.TRANS64.TRYWAIT P0, [R0+URZ+0x130], R2 ;  /* 0x00013002000075a7 */ /* 0x00866400080011ff */
[----:B-1----:R-:W-:Y:S05]  /*e110*/  @!P0 NANOSLEEP.SYNCS 0x989680 ;  /* 0x009896800000895d */ /* 0x002fea0003900000 */
[----:B------:R-:W1:Y:S02]  /*e120*/  @!P0 SYNCS.PHASECHK.TRANS64 P0, [R0+URZ+0x130], R2 ;  /* 0x00013002000085a7 */ /* 0x000e6400080010ff */
[----:B-1----:R-:W-:Y:S05]  /*e130*/  @!P0 BRA `(.L_x_82) ;  /* 0xfffffffc00f08947 */ /* 0x002fea000383ffff */
[----:B------:R-:W-:Y:S05]  /*e140*/  BRA `(.L_x_355) ;  /* 0xffffff60006c7947 */ /* 0x000fea000383ffff */
.L_x_85:
[----:B------:R-:W-:Y:S07]  /*e150*/  MOV R0, UR6 ;  /* 0x0000000600007c02 */ /* 0x000fee0008000f00 */
.L_x_356:
[----:B-1----:R1:W3:Y:S02]  /*e160*/  SYNCS.PHASECHK.TRANS64.TRYWAIT P0, [R0+URZ+0x128], R2 ;  /* 0x00012802000075a7 */ /* 0x0022e400080011ff */
[----:B---3--:R-:W-:Y:S05]  /*e170*/  @!P0 NANOSLEEP.SYNCS 0x989680 ;  /* 0x009896800000895d */ /* 0x008fea0003900000 */
[----:B------:R-:W3:Y:S02]  /*e180*/  @!P0 SYNCS.PHASECHK.TRANS64 P0, [R0+URZ+0x128], R2 ;  /* 0x00012802000085a7 */ /* 0x000ee400080010ff */
[----:B---3--:R-:W-:Y:S05]  /*e190*/  @!P0 BRA `(.L_x_356) ;  /* 0xfffffffc00f08947 */ /* 0x008fea000383ffff */
[----:B------:R-:W-:Y:S05]  /*e1a0*/  BRA `(.L_x_84) ;  /* 0xffffff6400587947 */ /* 0x000fea000383ffff */
.L_x_88:
[----:B------:R-:W-:Y:S07]  /*e1b0*/  MOV R0, UR6 ;  /* 0x0000000600007c02 */ /* 0x000fee0008000f00 */
.L_x_357:
[----:B-1----:R1:W2:Y:S02]  /*e1c0*/  SYNCS.PHASECHK.TRANS64.TRYWAIT P2, [R0+URZ+0x118], R24 ;  /* 0x00011818000075a7 */ /* 0x0022a400080411ff */
[----:B--2---:R-:W-:Y:S05]  /*e1d0*/  @!P2 NANOSLEEP.SYNCS 0x989680 ;  /* 0x009896800000a95d */ /* 0x004fea0003900000 */
[----:B------:R-:W2:Y:S02]  /*e1e0*/  @!P2 SYNCS.PHASECHK.TRANS64 P2, [R0+URZ+0x118], R24 ;  /* 0x000118180000a5a7 */ /* 0x000ea400080410ff */
[----:B--2---:R-:W-:Y:S05]  /*e1f0*/  @!P2 BRA `(.L_x_357) ;  /* 0xfffffffc00f0a947 */ /* 0x004fea000383ffff */
[----:B------:R-:W-:Y:S05]  /*e200*/  BRA `(.L_x_358) ;  /* 0xffffff6400ec7947 */ /* 0x000fea000383ffff */
.L_x_91:
[----:B--2---:R2:W4:Y:S02]  /*e210*/  SYNCS.PHASECHK.TRANS64.TRYWAIT P0, [R0+URZ+0x130], R2 ;  /* 0x00013002000075a7 */ /* 0x00452400080011ff */
[----:B----4-:R-:W-:Y:S05]  /*e220*/  @!P0 NANOSLEEP.SYNCS 0x989680 ;  /* 0x009896800000895d */ /* 0x010fea0003900000 */
[----:B------:R-:W4:Y:S02]  /*e230*/  @!P0 SYNCS.PHASECHK.TRANS64 P0, [R0+URZ+0x130], R2 ;  /* 0x00013002000085a7 */ /* 0x000f2400080010ff */
[----:B----4-:R-:W-:Y:S05]  /*e240*/  @!P0 BRA `(.L_x_91) ;  /* 0xfffffffc00f08947 */ /* 0x010fea000383ffff */
[----:B------:R-:W-:Y:S05]  /*e250*/  BRA `(.L_x_359) ;  /* 0xffffff6c003c7947 */ /* 0x000fea000383ffff */
.L_x_103:
[----:B-1----:R-:W-:Y:S04]  /*e260*/  MOV R0, UR43 ;  /* 0x0000002b00007c02 */ /* 0x002fe80008000f00 */
[----:B------:R1:W3:Y:S03]  /*e270*/  SYNCS.PHASECHK.TRANS64.TRYWAIT P1, [R0+URZ+0x110], R3 ;  /* 0x00011003000075a7 */ /* 0x0002e600080211ff */
[----:B---3--:R-:W-:Y:S05]  /*e280*/  @!P1 NANOSLEEP.SYNCS 0x989680 ;  /* 0x009896800000995d */ /* 0x008fea0003900000 */
[----:B------:R-:W3:Y:S02]  /*e290*/  @!P1 SYNCS.PHASECHK.TRANS64 P1, [R0+URZ+0x110], R3 ;  /* 0x00011003000095a7 */ /* 0x000ee400080210ff */
[----:B---3--:R-:W-:Y:S05]  /*e2a0*/  @!P1 BRA `(.L_x_103) ;  /* 0xfffffffc00ec9947 */ /* 0x008fea000383ffff */
[----:B------:R-:W-:Y:S05]  /*e2b0*/  BRA `(.L_x_102) ;  /* 0xffffff78004c7947 */ /* 0x000fea000383ffff */
.L_x_105:
[----:B-1----:R1:W2:Y:S02]  /*e2c0*/  SYNCS.PHASECHK.TRANS64.TRYWAIT P1, [R220+URZ+0x150], R4 ;  /* 0x00015004dc0075a7 */ /* 0x0022a400080211ff */
[----:B--2---:R-:W-:Y:S05]  /*e2d0*/  @!P1 NANOSLEEP.SYNCS 0x989680 ;  /* 0x009896800000995d */ /* 0x004fea0003900000 */
[----:B------:R-:W2:Y:S02]  /*e2e0*/  @!P1 SYNCS.PHASECHK.TRANS64 P1, [R220+URZ+0x150], R4 ;  /* 0x00015004dc0095a7 */ /* 0x000ea400080210ff */
[----:B--2---:R-:W-:Y:S05]  /*e2f0*/  @!P1 BRA `(.L_x_105) ;  /* 0xfffffffc00f09947 */ /* 0x004fea000383ffff */
[----:B------:R-:W-:Y:S05]  /*e300*/  BRA `(.L_x_104) ;  /* 0xffffff7800907947 */ /* 0x000fea000383ffff */
        .weak           $__internal_0_$__cuda_sm10x_tcgen05_guardrail_trap_col_being_dealloced_not_returned_by_alloc
        .type           $__internal_0_$__cuda_sm10x_tcgen05_guardrail_trap_col_being_dealloced_not_returned_by_alloc,@function
        .size           $__internal_0_$__cuda_sm10x_tcgen05_guardrail_trap_col_being_dealloced_not_returned_by_alloc,($__internal_1_$__cuda_sm10x_tcgen05_guardrail_trap_phase_invalid_during_alloc - $__internal_0_$__cuda_sm10x_tcgen05_guardrail_trap_col_being_dealloced_not_returned_by_alloc)
$__internal_0_$__cuda_sm10x_tcgen05_guardrail_trap_col_being_dealloced_not_returned_by_alloc:
[----:B------:R-:W-:Y:S05]  /*e310*/  BPT.TRAP 0x1 ;  /* 0x000000040000795c */ /* 0x000fea0000300000 */
[----:B------:R-:W-:-:S04]  /*e320*/  HFMA2 R3, -RZ, RZ, 0, 0 ;  /* 0x00000000ff037431 */ /* 0x000fc800000001ff */
[----:B------:R-:W-:Y:S05]  /*e330*/  RET.REL.NODEC R2 `(_ZN7cutlass13device_kernelINS_4gemm6kernel13GemmUniversalIN4cute5tupleIJiiiiEEENS1_10collective13CollectiveMmaINS1_35MainloopSm100TmaUmmaWarpSpecializedILi17ELi2ELi4ENS5_IJNS4_1CILi1EEESB_SB_EEEEENS5_IJNSA_ILi128EEENSA_ILi64EEESF_EEENS_12float_e4m3_tENS5_IJlSB_lEEESH_SI_NS4_8TiledMMAINS4_8MMA_AtomIJNS4_10MMA_TraitsINS4_19SM100_MMA_F8F6F4_SSEJSH_SH_fSE_SF_NS4_17integral_constantINS4_4UMMA5MajorELSP_0EEESQ_NSN_INSO_7ScaleInELSR_0EEESS_EEEEEENS4_6LayoutISC_NS5_IJNSA_ILi0EEESW_SW_EEEEENS5_IJNS4_10UnderscoreESZ_SZ_EEEEENS4_13SM90_TMA_LOADENS4_14ComposedLayoutINS4_7SwizzleILi2ELi4ELi3EEENS4_18smem_ptr_flag_bitsILi8EEENSV_INS5_IJNSA_ILi8EEESF_EEENS5_IJSF_SB_EEEEEEEvNS4_8identityES12_S1C_vS1D_EENS_8epilogue10collective18CollectiveEpilogueINS1F_23Sm100TmaWarpSpecializedILi1ELi1ELi64ELb0ELb0EEEJSG_NS5_IJNSV_ISE_SB_EENSV_ISF_SB_EEEEESH_SI_SH_SI_NS1F_6fusion15FusionCallbacksIS1J_NS1N_13LinCombEltActINS1F_6thread4SiLuESH_fSH_fLNS_15FloatRoundStyleE2EEESG_S1M_JEEENS4_5SM1004TMEM4LOAD26SM100_TMEM_LOAD_32dp32b64xES12_S1C_NS4_39AutoVectorizingCopyWithAssumedAlignmentILi128EEENS4_14SM90_TMA_STOREES1C_S20_S20_EEEvvEEEEvNT_6ParamsE) ;  /* 0xffffff1c02307950 */ /* 0x000fea0003c3ffff */
        .weak           $__internal_1_$__cuda_sm10x_tcgen05_guardrail_trap_phase_invalid_during_alloc
        .type           $__internal_1_$__cuda_sm10x_tcgen05_guardrail_trap_phase_invalid_during_alloc,@function
        .size           $__internal_1_$__cuda_sm10x_tcgen05_guardrail_trap_phase_invalid_during_alloc,($__internal_2_$__cuda_sm10x_tcgen05_guardrail_trap_unallocated_columns_being_dealloced - $__internal_1_$__cuda_sm10x_tcgen05_guardrail_trap_phase_invalid_during_alloc)
$__internal_1_$__cuda_sm10x_tcgen05_guardrail_trap_phase_invalid_during_alloc:
[----:B------:R-:W-:Y:S05]  /*e340*/  BPT.TRAP 0x1 ;  /* 0x000000040000795c */ /* 0x000fea0000300000 */
[----:B------:R-:W-:-:S04]  /*e350*/  MOV R3, 0x0 ;  /* 0x0000000000037802 */ /* 0x000fc80000000f00 */
[----:B------:R-:W-:Y:S05]  /*e360*/  RET.REL.NODEC R2 `(_ZN7cutlass13device_kernelINS_4gemm6kernel13GemmUniversalIN4cute5tupleIJiiiiEEENS1_10collective13CollectiveMmaINS1_35MainloopSm100TmaUmmaWarpSpecializedILi17ELi2ELi4ENS5_IJNS4_1CILi1EEESB_SB_EEEEENS5_IJNSA_ILi128EEENSA_ILi64EEESF_EEENS_12float_e4m3_tENS5_IJlSB_lEEESH_SI_NS4_8TiledMMAINS4_8MMA_AtomIJNS4_10MMA_TraitsINS4_19SM100_MMA_F8F6F4_SSEJSH_SH_fSE_SF_NS4_17integral_constantINS4_4UMMA5MajorELSP_0EEESQ_NSN_INSO_7ScaleInELSR_0EEESS_EEEEEENS4_6LayoutISC_NS5_IJNSA_ILi0EEESW_SW_EEEEENS5_IJNS4_10UnderscoreESZ_SZ_EEEEENS4_13SM90_TMA_LOADENS4_14ComposedLayoutINS4_7SwizzleILi2ELi4ELi3EEENS4_18smem_ptr_flag_bitsILi8EEENSV_INS5_IJNSA_ILi8EEESF_EEENS5_IJSF_SB_EEEEEEEvNS4_8identityES12_S1C_vS1D_EENS_8epilogue10collective18CollectiveEpilogueINS1F_23Sm100TmaWarpSpecializedILi1ELi1ELi64ELb0ELb0EEEJSG_NS5_IJNSV_ISE_SB_EENSV_ISF_SB_EEEEESH_SI_SH_SI_NS1F_6fusion15FusionCallbacksIS1J_NS1N_13LinCombEltActINS1F_6thread4SiLuESH_fSH_fLNS_15FloatRoundStyleE2EEESG_S1M_JEEENS4_5SM1004TMEM4LOAD26SM100_TMEM_LOAD_32dp32b64xES12_S1C_NS4_39AutoVectorizingCopyWithAssumedAlignmentILi128EEENS4_14SM90_TMA_STOREES1C_S20_S20_EEEvvEEEEvNT_6ParamsE) ;  /* 0xffffff1c02247950 */ /* 0x000fea0003c3ffff */
        .weak           $__internal_2_$__cuda_sm10x_tcgen05_guardrail_trap_unallocated_columns_being_dealloced
        .type           $__internal_2_$__cuda_sm10x_tcgen05_guardrail_trap_unallocated_columns_being_dealloced,@function
        .size           $__internal_2_$__cuda_sm10x_tcgen05_guardrail_trap_unallocated_columns_being_dealloced,($__internal_3_$__cuda_sm20_rcp_rn_f32_slowpath - $__internal_2_$__cuda_sm10x_tcgen05_guardrail_trap_unallocated_columns_being_dealloced)
$__internal_2_$__cuda_sm10x_tcgen05_guardrail_trap_unallocated_columns_being_dealloced:
[----:B------:R-:W-:Y:S05]  /*e370*/  BPT.TRAP 0x1 ;  /* 0x000000040000795c */ /* 0x000fea0000300000 */
[----:B------:R-:W-:-:S04]  /*e380*/  HFMA2 R3, -RZ, RZ, 0, 0 ;  /* 0x00000000ff037431 */ /* 0x000fc800000001ff */
[----:B------:R-:W-:Y:S05]  /*e390*/  RET.REL.NODEC R2 `(_ZN7cutlass13device_kernelINS_4gemm6kernel13GemmUniversalIN4cute5tupleIJiiiiEEENS1_10collective13CollectiveMmaINS1_35MainloopSm100TmaUmmaWarpSpecializedILi17ELi2ELi4ENS5_IJNS4_1CILi1EEESB_SB_EEEEENS5_IJNSA_ILi128EEENSA_ILi64EEESF_EEENS_12float_e4m3_tENS5_IJlSB_lEEESH_SI_NS4_8TiledMMAINS4_8MMA_AtomIJNS4_10MMA_TraitsINS4_19SM100_MMA_F8F6F4_SSEJSH_SH_fSE_SF_NS4_17integral_constantINS4_4UMMA5MajorELSP_0EEESQ_NSN_INSO_7ScaleInELSR_0EEESS_EEEEEENS4_6LayoutISC_NS5_IJNSA_ILi0EEESW_SW_EEEEENS5_IJNS4_10UnderscoreESZ_SZ_EEEEENS4_13SM90_TMA_LOADENS4_14ComposedLayoutINS4_7SwizzleILi2ELi4ELi3EEENS4_18smem_ptr_flag_bitsILi8EEENSV_INS5_IJNSA_ILi8EEESF_EEENS5_IJSF_SB_EEEEEEEvNS4_8identityES12_S1C_vS1D_EENS_8epilogue10collective18CollectiveEpilogueINS1F_23Sm100TmaWarpSpecializedILi1ELi1ELi64ELb0ELb0EEEJSG_NS5_IJNSV_ISE_SB_EENSV_ISF_SB_EEEEESH_SI_SH_SI_NS1F_6fusion15FusionCallbacksIS1J_NS1N_13LinCombEltActINS1F_6thread4SiLuESH_fSH_fLNS_15FloatRoundStyleE2EEESG_S1M_JEEENS4_5SM1004TMEM4LOAD26SM100_TMEM_LOAD_32dp32b64xES12_S1C_NS4_39AutoVectorizingCopyWithAssumedAlignmentILi128EEENS4_14SM90_TMA_STOREES1C_S20_S20_EEEvvEEEEvNT_6ParamsE) ;  /* 0xffffff1c02187950 */ /* 0x000fea0003c3ffff */
        .weak           $__internal_3_$__cuda_sm20_rcp_rn_f32_slowpath
        .type           $__internal_3_$__cuda_sm20_rcp_rn_f32_slowpath,@function
        .size           $__internal_3_$__cuda_sm20_rcp_rn_f32_slowpath,(.L_x_365 - $__internal_3_$__cuda_sm20_rcp_rn_f32_slowpath)
$__internal_3_$__cuda_sm20_rcp_rn_f32_slowpath:
[----:B------:R-:W-:Y:S01]  /*e3a0*/  IMAD.SHL.U32 R156, R159, 0x2, RZ ;  /* 0x000000029f9c7824 */ /* 0x000fe200078e00ff */
[----:B------:R-:W-:Y:S04]  /*e3b0*/  BSSY.RECONVERGENT B0, `(.L_x_360) ;  /* 0x0000030000007945 */ /* 0x000fe80003800200 */
[----:B------:R-:W-:-:S04]  /*e3c0*/  SHF.R.U32.HI R156, RZ, 0x18, R156 ;  /* 0x00000018ff9c7819 */ /* 0x000fc8000001169c */
[----:B------:R-:W-:-:S13]  /*e3d0*/  ISETP.NE.U32.AND P0, PT, R156, RZ, PT ;  /* 0x000000ff9c00720c */ /* 0x000fda0003f05070 */
[----:B------:R-:W-:Y:S05]  /*e3e0*/  @P0 BRA `(.L_x_361) ;  /* 0x0000000000280947 */ /* 0x000fea0003800000 */
[----:B------:R-:W-:-:S04]  /*e3f0*/  SHF.L.U32 R128, R159, 0x1, RZ ;  /* 0x000000019f807819 */ /* 0x000fc800000006ff */
[----:B------:R-:W-:-:S13]  /*e400*/  ISETP.NE.AND P0, PT, R128, RZ, PT ;  /* 0x000000ff8000720c */ /* 0x000fda0003f05270 */
[----:B------:R-:W-:Y:S01]  /*e410*/  @P0 FFMA R156, R159, 1.84467440737095516160e+19, RZ ;  /* 0x5f8000009f9c0823 */ /* 0x000fe200000000ff */
[----:B------:R-:W-:Y:S08]  /*e420*/  @!P0 MUFU.RCP R157, R159 ;  /* 0x0000009f009d8308 */ /* 0x000ff00000001000 */
[----:B------:R-:W1:Y:S02]  /*e430*/  @P0 MUFU.RCP R128, R156 ;  /* 0x0000009c00800308 */ /* 0x000e640000001000 */
[----:B-1----:R-:W-:-:S04]  /*e440*/  @P0 FFMA R156, R156, R128, -1 ;  /* 0xbf8000009c9c0423 */ /* 0x002fc80000000080 */
[----:B------:R-:W-:-:S04]  /*e450*/  @P0 FADD.FTZ R156, -R156, -RZ ;  /* 0x800000ff9c9c0221 */ /* 0x000fc80000010100 */
[----:B------:R-:W-:-:S04]  /*e460*/  @P0 FFMA R156, R128, R156, R128 ;  /* 0x0000009c809c0223 */ /* 0x000fc80000000080 */
[----:B------:R-:W-:Y:S01]  /*e470*/  @P0 FFMA R157, R156, 1.84467440737095516160e+19, RZ ;  /* 0x5f8000009c9d0823 */ /* 0x000fe200000000ff */
[----:B------:R-:W-:Y:S05]  /*e480*/  BRA `(.L_x_362) ;  /* 0x0000000000887947 */ /* 0x000fea0003800000 */
.L_x_361:
[----:B------:R-:W-:-:S04]  /*e490*/  IADD3 R128, PT, PT, R156, -0xfd, RZ ;  /* 0xffffff039c807810 */ /* 0x000fc80007ffe0ff */
[----:B------:R-:W-:-:S13]  /*e4a0*/  ISETP.GT.U32.AND P0, PT, R128, 0x1, PT ;  /* 0x000000018000780c */ /* 0x000fda0003f04070 */
[----:B------:R-:W-:Y:S05]  /*e4b0*/  @P0 BRA `(.L_x_363) ;  /* 0x0000000000780947 */ /* 0x000fea0003800000 */
[----:B------:R-:W-:Y:S01]  /*e4c0*/  LOP3.LUT R160, R159, 0x7fffff, RZ, 0xc0, !PT ;  /* 0x007fffff9fa07812 */ /* 0x000fe200078ec0ff */
[----:B------:R-:W-:Y:S02]  /*e4d0*/  IMAD.MOV.U32 R157, RZ, RZ, 0x3 ;  /* 0x00000003ff9d7424 */ /* 0x000fe400078e00ff */
[----:B------:R-:W-:Y:S01]  /*e4e0*/  VIADD R156, R156, 0xffffff04 ;  /* 0xffffff049c9c7836 */ /* 0x000fe20000000000 */
[----:B------:R-:W-:Y:S02]  /*e4f0*/  LOP3.LUT R160, R160, 0x3f800000, RZ, 0xfc, !PT ;  /* 0x3f800000a0a07812 */ /* 0x000fe400078efcff */
[----:B------:R-:W-:Y:S02]  /*e500*/  SHF.L.U32 R157, R157, R128, RZ ;  /* 0x000000809d9d7219 */ /* 0x000fe400000006ff */
[----:B------:R-:W1:Y:S02]  /*e510*/  MUFU.RCP R161, R160 ;  /* 0x000000a000a17308 */ /* 0x000e640000001000 */
[----:B-1----:R-:W-:-:S04]  /*e520*/  FFMA R160, R160, R161, -1 ;  /* 0xbf800000a0a07423 */ /* 0x002fc800000000a1 */
[----:B------:R-:W-:-:S04]  /*e530*/  FADD.FTZ R160, -R160, -RZ ;  /* 0x800000ffa0a07221 */ /* 0x000fc80000010100 */
[CCC-:B------:R-:W-:Y:S01]  /*e540*/  FFMA.RM R162, R161.reuse, R160.reuse, R161.reuse ;  /* 0x000000a0a1a27223 */ /* 0x1c0fe200000040a1 */
[----:B------:R-:W-:-:S04]  /*e550*/  FFMA.RP R160, R161, R160, R161 ;  /* 0x000000a0a1a07223 */ /* 0x000fc800000080a1 */
[C---:B------:R-:W-:Y:S02]  /*e560*/  LOP3.LUT R161, R162.reuse, 0x7fffff, RZ, 0xc0, !PT ;  /* 0x007fffffa2a17812 */ /* 0x040fe400078ec0ff */
[----:B------:R-:W-:Y:S02]  /*e570*/  FSETP.NEU.FTZ.AND P0, PT, R162, R160, PT ;  /* 0x000000a0a200720b */ /* 0x000fe40003f1d000 */
[----:B------:R-:W-:Y:S02]  /*e580*/  LOP3.LUT R161, R161, 0x800000, RZ, 0xfc, !PT ;  /* 0x00800000a1a17812 */ /* 0x000fe400078efcff */
[----:B------:R-:W-:Y:S02]  /*e590*/  SEL R160, RZ, 0xffffffff, !P0 ;  /* 0xffffffffffa07807 */ /* 0x000fe40004000000 */
[----:B------:R-:W-:Y:S02]  /*e5a0*/  LOP3.LUT R157, R157, R161, RZ, 0xc0, !PT ;  /* 0x000000a19d9d7212 */ /* 0x000fe400078ec0ff */
[----:B------:R-:W-:Y:S01]  /*e5b0*/  SHF.R.U32.HI R156, RZ, R156, R161 ;  /* 0x0000009cff9c7219 */ /* 0x000fe200000116a1 */
[----:B------:R-:W-:Y:S01]  /*e5c0*/  IMAD.MOV R160, RZ, RZ, -R160 ;  /* 0x000000ffffa07224 */ /* 0x000fe200078e0aa0 */
[----:B------:R-:W-:-:S04]  /*e5d0*/  SHF.R.U32.HI R157, RZ, R128, R157 ;  /* 0x00000080ff9d7219 */ /* 0x000fc8000001169d */
[----:B------:R-:W-:Y:S02]  /*e5e0*/  LOP3.LUT P1, RZ, R160, R128, R161, 0xf8, !PT ;  /* 0x00000080a0ff7212 */ /* 0x000fe4000782f8a1 */
[C---:B------:R-:W-:Y:S02]  /*e5f0*/  LOP3.LUT P2, RZ, R157.reuse, 0x1, RZ, 0xc0, !PT ;  /* 0x000000019dff7812 */ /* 0x040fe4000784c0ff */
[----:B------:R-:W-:-:S04]  /*e600*/  LOP3.LUT P0, RZ, R157, 0x2, RZ, 0xc0, !PT ;  /* 0x000000029dff7812 */ /* 0x000fc8000780c0ff */
[----:B------:R-:W-:-:S04]  /*e610*/  PLOP3.LUT P0, PT, P2, P1, P0, 0xe0, 0x0 ;  /* 0x000000000000781c */ /* 0x000fc80001703c00 */
[----:B------:R-:W-:Y:S02]  /*e620*/  SEL R128, RZ, 0x1, !P0 ;  /* 0x00000001ff807807 */ /* 0x000fe40004000000 */
[----:B------:R-:W-:-:S03]  /*e630*/  LOP3.LUT P0, RZ, R159, 0x7fffff, RZ, 0xc0, !PT ;  /* 0x007fffff9fff7812 */ /* 0x000fc6000780c0ff */
[----:B------:R-:W-:-:S05]  /*e640*/  IMAD.MOV R128, RZ, RZ, -R128 ;  /* 0x000000ffff807224 */ /* 0x000fca00078e0a80 */
[----:B------:R-:W-:-:S13]  /*e650*/  ISETP.GE.AND P1, PT, R128, RZ, PT ;  /* 0x000000ff8000720c */ /* 0x000fda0003f26270 */
[----:B------:R-:W-:-:S04]  /*e660*/  @!P1 VIADD R156, R156, 0x1 ;  /* 0x000000019c9c9836 */ /* 0x000fc80000000000 */
[----:B------:R-:W-:-:S05]  /*e670*/  @!P0 IMAD.SHL.U32 R156, R156, 0x2, RZ ;  /* 0x000000029c9c8824 */ /* 0x000fca00078e00ff */
[----:B------:R-:W-:Y:S01]  /*e680*/  LOP3.LUT R157, R156, 0x80000000, R159, 0xf8, !PT ;  /* 0x800000009c9d7812 */ /* 0x000fe200078ef89f */
[----:B------:R-:W-:Y:S05]  /*e690*/  BRA `(.L_x_362) ;  /* 0x0000000000047947 */ /* 0x000fea0003800000 */
.L_x_363:
[----:B------:R1:W2:Y:S02]  /*e6a0*/  MUFU.RCP R157, R159 ;  /* 0x0000009f009d7308 */ /* 0x0002a40000001000 */
.L_x_362:
[----:B------:R-:W-:Y:S05]  /*e6b0*/  BSYNC.RECONVERGENT B0 ;  /* 0x0000000000007941 */ /* 0x000fea0003800200 */
.L_x_360:
[----:B-1----:R-:W-:Y:S01]  /*e6c0*/  HFMA2 R159, -RZ, RZ, 0, 0 ;  /* 0x00000000ff9f7431 */ /* 0x002fe200000001ff */
[----:B--2---:R-:W-:-:S03]  /*e6d0*/  MOV R128, R157 ;  /* 0x0000009d00807202 */ /* 0x004fc60000000f00 */
[----:B------:R-:W-:Y:S05]  /*e6e0*/  RET.REL.NODEC R158 `(_ZN7cutlass13device_kernelINS_4gemm6kernel13GemmUniversalIN4cute5tupleIJiiiiEEENS1_10collective13CollectiveMmaINS1_35MainloopSm100TmaUmmaWarpSpecializedILi17ELi2ELi4ENS5_IJNS4_1CILi1EEESB_SB_EEEEENS5_IJNSA_ILi128EEENSA_ILi64EEESF_EEENS_12float_e4m3_tENS5_IJlSB_lEEESH_SI_NS4_8TiledMMAINS4_8MMA_AtomIJNS4_10MMA_TraitsINS4_19SM100_MMA_F8F6F4_SSEJSH_SH_fSE_SF_NS4_17integral_constantINS4_4UMMA5MajorELSP_0EEESQ_NSN_INSO_7ScaleInELSR_0EEESS_EEEEEENS4_6LayoutISC_NS5_IJNSA_ILi0EEESW_SW_EEEEENS5_IJNS4_10UnderscoreESZ_SZ_EEEEENS4_13SM90_TMA_LOADENS4_14ComposedLayoutINS4_7SwizzleILi2ELi4ELi3EEENS4_18smem_ptr_flag_bitsILi8EEENSV_INS5_IJNSA_ILi8EEESF_EEENS5_IJSF_SB_EEEEEEEvNS4_8identityES12_S1C_vS1D_EENS_8epilogue10collective18CollectiveEpilogueINS1F_23Sm100TmaWarpSpecializedILi1ELi1ELi64ELb0ELb0EEEJSG_NS5_IJNSV_ISE_SB_EENSV_ISF_SB_EEEEESH_SI_SH_SI_NS1F_6fusion15FusionCallbacksIS1J_NS1N_13LinCombEltActINS1F_6thread4SiLuESH_fSH_fLNS_15FloatRoundStyleE2EEESG_S1M_JEEENS4_5SM1004TMEM4LOAD26SM100_TMEM_LOAD_32dp32b64xES12_S1C_NS4_39AutoVectorizingCopyWithAssumedAlignmentILi128EEENS4_14SM90_TMA_STOREES1C_S20_S20_EEEvvEEEEvNT_6ParamsE) ;  /* 0xffffff189e447950 */ /* 0x000fea0003c3ffff */
.L_x_364:
[----:B------:R-:W-:-:S00]  /*e6f0*/  BRA `(.L_x_364) ;  /* 0xfffffffc00fc7947 */ /* 0x000fc0000383ffff */
[----:B------:R-:W-:-:S00]  /*e700*/  NOP ;  /* 0x0000000000007918 */ /* 0x000fc00000000000 */
[----:B------:R-:W-:-:S00]  /*e710*/  NOP ;  /* 0x0000000000007918 */ /* 0x000fc00000000000 */
[----:B------:R-:W-:-:S00]  /*e720*/  NOP ;  /* 0x0000000000007918 */ /* 0x000fc00000000000 */
[----:B------:R-:W-:-:S00]  /*e730*/  NOP ;  /* 0x0000000000007918 */ /* 0x000fc00000000000 */
[----:B------:R-:W-:-:S00]  /*e740*/  NOP ;  /* 0x0000000000007918 */ /* 0x000fc00000000000 */
[----:B------:R-:W-:-:S00]  /*e750*/  NOP ;  /* 0x0000000000007918 */ /* 0x000fc00000000000 */
[----:B------:R-:W-:-:S00]  /*e760*/  NOP ;  /* 0x0000000000007918 */ /* 0x000fc00000000000 */
[----:B------:R-:W-:-:S00]  /*e770*/  NOP ;  /* 0x0000000000007918 */ /* 0x000fc00000000000 */
.L_x_365:


//--------------------- .nv.global.init           --------------------------
	.section	.nv.global.init,"aw",@progbits
.nv.global.init:
	.type		$str$27,@object
	.size		$str$27,($str$28 - $str$27)
$str$27:
        /*0000*/ 	.byte	0x28, 0x61, 0x64, 0x64, 0x72, 0x65, 0x73, 0x73, 0x20, 0x26, 0x20, 0x6d, 0x61, 0x73, 0x6b, 0x29
        /*0010*/ 	.byte	0x20, 0x3d, 0x3d, 0x20, 0x30, 0x00
	.type		$str$28,@object
	.size		$str$28,($str$26 - $str$28)
$str$28:
        /*0016*/ 	.byte	0x2f, 0x74, 0x6d, 0x70, 0x2f, 0x63, 0x75, 0x74, 0x6c, 0x61, 0x73, 0x73, 0x5f, 0x73, 0x77, 0x65
        /*0026*/ 	.byte	0x65, 0x70, 0x5f, 0x73, 0x72, 0x63, 0x2f, 0x69, 0x6e, 0x63, 0x6c, 0x75, 0x64, 0x65, 0x2f, 0x63
        /*0036*/ 	.byte	0x75, 0x74, 0x65, 0x2f, 0x70, 0x6f, 0x69, 0x6e, 0x74, 0x65, 0x72, 0x5f, 0x66, 0x6c, 0x61, 0x67
        /*0046*/ 	.byte	0x67, 0x65, 0x64, 0x2e, 0x68, 0x70, 0x70, 0x00
	.type		$str$26,@object
	.size		$str$26,($str$25 - $str$26)
$str$26:
        /*004e*/ 	.byte	0x2f, 0x74, 0x6d, 0x70, 0x2f, 0x63, 0x75, 0x74, 0x6c, 0x61, 0x73, 0x73, 0x5f, 0x73, 0x77, 0x65
        /*005e*/ 	.byte	0x65, 0x70, 0x5f, 0x73, 0x72, 0x63, 0x2f, 0x69, 0x6e, 0x63, 0x6c, 0x75, 0x64, 0x65, 0x2f, 0x63
        /*006e*/ 	.byte	0x75, 0x74, 0x65, 0x2f, 0x61, 0x74, 0x6f, 0x6d, 0x2f, 0x63, 0x6f, 0x70, 0x79, 0x5f, 0x74, 0x72
        /*007e*/ 	.byte	0x61, 0x69, 0x74, 0x73, 0x5f, 0x73, 0x6d, 0x31, 0x30, 0x30, 0x2e, 0x68, 0x70, 0x70, 0x00
	.type		$str$25,@object
	.size		$str$25,(__unnamed_1 - $str$25)
$str$25:
        /*008d*/ 	.byte	0x28, 0x28, 0x75, 0x69, 0x6e, 0x74, 0x33, 0x32, 0x5f, 0x74, 0x28, 0x74, 0x68, 0x72, 0x65, 0x61
        /*009d*/ 	.byte	0x64, 0x49, 0x64, 0x78, 0x2e, 0x78, 0x29, 0x20, 0x2f, 0x20, 0x33, 0x32, 0x29, 0x20, 0x25, 0x20
        /*00ad*/ 	.byte	0x34, 0x29, 0x20, 0x3d, 0x3d, 0x20, 0x28, 0x28, 0x28, 0x74, 0x6d, 0x65, 0x6d, 0x5f, 0x61, 0x64
        /*00bd*/ 	.byte	0x64, 0x72, 0x20, 0x3e, 0x3e, 0x20, 0x31, 0x36, 0x29, 0x20, 0x2f, 0x20, 0x33, 0x32, 0x29, 0x20
        /*00cd*/ 	.byte	0x25, 0x20, 0x34, 0x29, 0x00
	.type		__unnamed_1,@object
	.size		__unnamed_1,(__unnamed_2 - __unnamed_1)
__unnamed_1:
        /*00d2*/ 	.byte	0x61, 0x75, 0x74, 0x6f, 0x20, 0x63, 0x75, 0x74, 0x65, 0x3a, 0x3a, 0x61, 0x73, 0x5f, 0x70, 0x6f
        /* <DEDUP_REMOVED lines=24> */
        /*0262*/ 	.byte	0x43, 0x3c, 0x38, 0x31, 0x39, 0x32, 0x3e, 0x3e, 0x3e, 0x3e, 0x5d, 0x00
	.type		__unnamed_2,@object
	.size		__unnamed_2,(.L_2 - __unnamed_2)
__unnamed_2:
        /* <DEDUP_REMOVED lines=42> */
        /*050e*/ 	.byte	0x3e, 0x3e, 0x3e, 0x3e, 0x5d, 0x00
.L_2:


//--------------------- .nv.shared._ZN7cutlass13device_kernelINS_4gemm6kernel13GemmUniversalIN4cute5tupleIJiiiiEEENS1_10collective13CollectiveMmaINS1_35MainloopSm100TmaUmmaWarpSpecializedILi17ELi2ELi4ENS5_IJNS4_1CILi1EEESB_SB_EEEEENS5_IJNSA_ILi128EEENSA_ILi64EEESF_EEENS_12float_e4m3_tENS5_IJlSB_lEEESH_SI_NS4_8TiledMMAINS4_8MMA_AtomIJNS4_10MMA_TraitsINS4_19SM100_MMA_F8F6F4_SSEJSH_SH_fSE_SF_NS4_17integral_constantINS4_4UMMA5MajorELSP_0EEESQ_NSN_INSO_7ScaleInELSR_0EEESS_EEEEEENS4_6LayoutISC_NS5_IJNSA_ILi0EEESW_SW_EEEEENS5_IJNS4_10UnderscoreESZ_SZ_EEEEENS4_13SM90_TMA_LOADENS4_14ComposedLayoutINS4_7SwizzleILi2ELi4ELi3EEENS4_18smem_ptr_flag_bitsILi8EEENSV_INS5_IJNSA_ILi8EEESF_EEENS5_IJSF_SB_EEEEEEEvNS4_8identityES12_S1C_vS1D_EENS_8epilogue10collective18CollectiveEpilogueINS1F_23Sm100TmaWarpSpecializedILi1ELi1ELi64ELb0ELb0EEEJSG_NS5_IJNSV_ISE_SB_EENSV_ISF_SB_EEEEESH_SI_SH_SI_NS1F_6fusion15FusionCallbacksIS1J_NS1N_13LinCombEltActINS1F_6thread4SiLuESH_fSH_fLNS_15FloatRoundStyleE2EEESG_S1M_JEEENS4_5SM1004TMEM4LOAD26SM100_TMEM_LOAD_32dp32b64xES12_S1C_NS4_39AutoVectorizingCopyWithAssumedAlignmentILi128EEENS4_14SM90_TMA_STOREES1C_S20_S20_EEEvvEEEEvNT_6ParamsE --------------------------
	.section	.nv.shared._ZN7cutlass13device_kernelINS_4gemm6kernel13GemmUniversalIN4cute5tupleIJiiiiEEENS1_10collective13CollectiveMmaINS1_35MainloopSm100TmaUmmaWarpSpecializedILi17ELi2ELi4ENS5_IJNS4_1CILi1EEESB_SB_EEEEENS5_IJNSA_ILi128EEENSA_ILi64EEESF_EEENS_12float_e4m3_tENS5_IJlSB_lEEESH_SI_NS4_8TiledMMAINS4_8MMA_AtomIJNS4_10MMA_TraitsINS4_19SM100_MMA_F8F6F4_SSEJSH_SH_fSE_SF_NS4_17integral_constantINS4_4UMMA5MajorELSP_0EEESQ_NSN_INSO_7ScaleInELSR_0EEESS_EEEEEENS4_6LayoutISC_NS5_IJNSA_ILi0EEESW_SW_EEEEENS5_IJNS4_10UnderscoreESZ_SZ_EEEEENS4_13SM90_TMA_LOADENS4_14ComposedLayoutINS4_7SwizzleILi2ELi4ELi3EEENS4_18smem_ptr_flag_bitsILi8EEENSV_INS5_IJNSA_ILi8EEESF_EEENS5_IJSF_SB_EEEEEEEvNS4_8identityES12_S1C_vS1D_EENS_8epilogue10collective18CollectiveEpilogueINS1F_23Sm100TmaWarpSpecializedILi1ELi1ELi64ELb0ELb0EEEJSG_NS5_IJNSV_ISE_SB_EENSV_ISF_SB_EEEEESH_SI_SH_SI_NS1F_6fusion15FusionCallbacksIS1J_NS1N_13LinCombEltActINS1F_6thread4SiLuESH_fSH_fLNS_15FloatRoundStyleE2EEESG_S1M_JEEENS4_5SM1004TMEM4LOAD26SM100_TMEM_LOAD_32dp32b64xES12_S1C_NS4_39AutoVectorizingCopyWithAssumedAlignmentILi128EEENS4_14SM90_TMA_STOREES1C_S20_S20_EEEvvEEEEvNT_6ParamsE,"aw",@nobits
	.sectionflags	@""
	.align	16
	.zero		1024


//--------------------- .nv.shared.reserved.0     --------------------------
	.section	.nv.shared.reserved.0,"aw",@nobits
	.weak		__nv_reservedSMEM_offset_0_alias
	.size		__nv_reservedSMEM_offset_0_alias, 0, 64
	.other		__nv_reservedSMEM_offset_0_alias,@"STO_CUDA_RESERVED_SHARED STV_DEFAULT"
__nv_reservedSMEM_offset_0_alias:
	.zero		0
.nv.shared.reserved.0:
	.zero		64
	.weak		__nv_reservedSMEM_tcgen05_partition
	.type		__nv_reservedSMEM_tcgen05_partition,@object
	.size		__nv_reservedSMEM_tcgen05_partition,(.L_0 - __nv_reservedSMEM_tcgen05_partition)
__nv_reservedSMEM_tcgen05_partition:
	.zero		32
.L_0:


//--------------------- .nv.global                --------------------------
	.section	.nv.global,"aw",@nobits
.nv.global:
	.type		_ZN39_INTERNAL_31d5b579_4_k_cu_f49320a2_29734cute1_E,@object
	.size		_ZN39_INTERNAL_31d5b579_4_k_cu_f49320a2_29734cute1_E,(_ZN39_INTERNAL_31d5b579_4_k_cu_f49320a2_29734cuda3std3__45__cpo6cbeginE - _ZN39_INTERNAL_31d5b579_4_k_cu_f49320a2_29734cute1_E)
_ZN39_INTERNAL_31d5b579_4_k_cu_f49320a2_29734cute1_E:
	.zero		1
	.type		_ZN39_INTERNAL_31d5b579_4_k_cu_f49320a2_29734cuda3std3__45__cpo6cbeginE,@object
	.size		_ZN39_INTERNAL_31d5b579_4_k_cu_f49320a2_29734cuda3std3__45__cpo6cbeginE,(_ZN39_INTERNAL_31d5b579_4_k_cu_f49320a2_29734cuda3std3__48in_placeE - _ZN39_INTERNAL_31d5b579_4_k_cu_f49320a2_29734cuda3std3__45__cpo6cbeginE)
_ZN39_INTERNAL_31d5b579_4_k_cu_f49320a2_29734cuda3std3__45__cpo6cbeginE:
	.zero		1
	.type		_ZN39_INTERNAL_31d5b579_4_k_cu_f49320a2_29734cuda3std3__48in_placeE,@object
	.size		_ZN39_INTERNAL_31d5b579_4_k_cu_f49320a2_29734cuda3std3__48in_placeE,(_ZN39_INTERNAL_31d5b579_4_k_cu_f49320a2_29734cuda3std6ranges3__45__cpo9iter_moveE - _ZN39_INTERNAL_31d5b579_4_k_cu_f49320a2_29734cuda3std3__48in_placeE)
_ZN39_INTERNAL_31d5b579_4_k_cu_f49320a2_29734cuda3std3__48in_placeE:
	.zero		1
	.type		_ZN39_INTERNAL_31d5b579_4_k_cu_f49320a2_29734cuda3std6ranges3__45__cpo9iter_moveE,@object
	.size		_ZN39_INTERNAL_31d5b579_4_k_cu_f49320a2_29734cuda3std6ranges3__45__cpo9iter_moveE,(_ZN39_INTERNAL_31d5b579_4_k_cu_f49320a2_29734cuda3std3__45__cpo5beginE - _ZN39_INTERNAL_31d5b579_4_k_cu_f49320a2_29734cuda3std6ranges3__45__cpo9iter_moveE)
_ZN39_INTERNAL_31d5b579_4_k_cu_f49320a2_29734cuda3std6ranges3__45__cpo9iter_moveE:
	.zero		1
	.type		_ZN39_INTERNAL_31d5b579_4_k_cu_f49320a2_29734cuda3std3__45__cpo5beginE,@object
	.size		_ZN39_INTERNAL_31d5b579_4_k_cu_f49320a2_29734cuda3std3__45__cpo5beginE,(_ZN39_INTERNAL_31d5b579_4_k_cu_f49320a2_29734cuda3std3__441_GLOBAL__N__31d5b579_4_k_cu_f49320a2_29736ignoreE - _ZN39_INTERNAL_31d5b579_4_k_cu_f49320a2_29734cuda3std3__45__cpo5beginE)
_ZN39_INTERNAL_31d5b579_4_k_cu_f49320a2_29734cuda3std3__45__cpo5beginE:
	.zero		1
	.type		_ZN39_INTERNAL_31d5b579_4_k_cu_f49320a2_29734cuda3std3__441_GLOBAL__N__31d5b579_4_k_cu_f49320a2_29736ignoreE,@object
	.size		_ZN39_INTERNAL_31d5b579_4_k_cu_f49320a2_29734cuda3std3__441_GLOBAL__N__31d5b579_4_k_cu_f49320a2_29736ignoreE,(_ZN39_INTERNAL_31d5b579_4_k_cu_f49320a2_29734cute7productE - _ZN39_INTERNAL_31d5b579_4_k_cu_f49320a2_29734cuda3std3__441_GLOBAL__N__31d5b579_4_k_cu_f49320a2_29736ignoreE)
_ZN39_INTERNAL_31d5b579_4_k_cu_f49320a2_29734cuda3std3__441_GLOBAL__N__31d5b579_4_k_cu_f49320a2_29736ignoreE:
	.zero		1
	.type		_ZN39_INTERNAL_31d5b579_4_k_cu_f49320a2_29734cute7productE,@object
	.size		_ZN39_INTERNAL_31d5b579_4_k_cu_f49320a2_29734cute7productE,(_ZN39_INTERNAL_31d5b579_4_k_cu_f49320a2_29734cuda3std3__45__cpo3endE - _ZN39_INTERNAL_31d5b579_4_k_cu_f49320a2_29734cute7productE)
_ZN39_INTERNAL_31d5b579_4_k_cu_f49320a2_29734cute7productE:
	.zero		1
	.type		_ZN39_INTERNAL_31d5b579_4_k_cu_f49320a2_29734cuda3std3__45__cpo3endE,@object
	.size		_ZN39_INTERNAL_31d5b579_4_k_cu_f49320a2_29734cuda3std3__45__cpo3endE,(_ZN39_INTERNAL_31d5b579_4_k_cu_f49320a2_29734cuda3std3__419piecewise_constructE - _ZN39_INTERNAL_31d5b579_4_k_cu_f49320a2_29734cuda3std3__45__cpo3endE)
_ZN39_INTERNAL_31d5b579_4_k_cu_f49320a2_29734cuda3std3__45__cpo3endE:
	.zero		1
	.type		_ZN39_INTERNAL_31d5b579_4_k_cu_f49320a2_29734cuda3std3__419piecewise_constructE,@object
	.size		_ZN39_INTERNAL_31d5b579_4_k_cu_f49320a2_29734cuda3std3__419piecewise_constructE,(_ZN39_INTERNAL_31d5b579_4_k_cu_f49320a2_29734cuda3std3__45__cpo4cendE - _ZN39_INTERNAL_31d5b579_4_k_cu_f49320a2_29734cuda3std3__419piecewise_constructE)
_ZN39_INTERNAL_31d5b579_4_k_cu_f49320a2_29734cuda3std3__419piecewise_constructE:
	.zero		1
	.type		_ZN39_INTERNAL_31d5b579_4_k_cu_f49320a2_29734cuda3std3__45__cpo4cendE,@object
	.size		_ZN39_INTERNAL_31d5b579_4_k_cu_f49320a2_29734cuda3std3__45__cpo4cendE,(_ZN39_INTERNAL_31d5b579_4_k_cu_f49320a2_29734cuda3std6ranges3__45__cpo4swapE - _ZN39_INTERNAL_31d5b579_4_k_cu_f49320a2_29734cuda3std3__45__cpo4cendE)
_ZN39_INTERNAL_31d5b579_4_k_cu_f49320a2_29734cuda3std3__45__cpo4cendE:
	.zero		1
	.type		_ZN39_INTERNAL_31d5b579_4_k_cu_f49320a2_29734cuda3std6ranges3__45__cpo4swapE,@object
	.size		_ZN39_INTERNAL_31d5b579_4_k_cu_f49320a2_29734cuda3std6ranges3__45__cpo4swapE,(.L_10 - _ZN39_INTERNAL_31d5b579_4_k_cu_f49320a2_29734cuda3std6ranges3__45__cpo4swapE)
_ZN39_INTERNAL_31d5b579_4_k_cu_f49320a2_29734cuda3std6ranges3__45__cpo4swapE:
	.zero		1
.L_10:


//--------------------- .nv.constant0._ZN7cutlass13device_kernelINS_4gemm6kernel13GemmUniversalIN4cute5tupleIJiiiiEEENS1_10collective13CollectiveMmaINS1_35MainloopSm100TmaUmmaWarpSpecializedILi17ELi2ELi4ENS5_IJNS4_1CILi1EEESB_SB_EEEEENS5_IJNSA_ILi128EEENSA_ILi64EEESF_EEENS_12float_e4m3_tENS5_IJlSB_lEEESH_SI_NS4_8TiledMMAINS4_8MMA_AtomIJNS4_10MMA_TraitsINS4_19SM100_MMA_F8F6F4_SSEJSH_SH_fSE_SF_NS4_17integral_constantINS4_4UMMA5MajorELSP_0EEESQ_NSN_INSO_7ScaleInELSR_0EEESS_EEEEEENS4_6LayoutISC_NS5_IJNSA_ILi0EEESW_SW_EEEEENS5_IJNS4_10UnderscoreESZ_SZ_EEEEENS4_13SM90_TMA_LOADENS4_14ComposedLayoutINS4_7SwizzleILi2ELi4ELi3EEENS4_18smem_ptr_flag_bitsILi8EEENSV_INS5_IJNSA_ILi8EEESF_EEENS5_IJSF_SB_EEEEEEEvNS4_8identityES12_S1C_vS1D_EENS_8epilogue10collective18CollectiveEpilogueINS1F_23Sm100TmaWarpSpecializedILi1ELi1ELi64ELb0ELb0EEEJSG_NS5_IJNSV_ISE_SB_EENSV_ISF_SB_EEEEESH_SI_SH_SI_NS1F_6fusion15FusionCallbacksIS1J_NS1N_13LinCombEltActINS1F_6thread4SiLuESH_fSH_fLNS_15FloatRoundStyleE2EEESG_S1M_JEEENS4_5SM1004TMEM4LOAD26SM100_TMEM_LOAD_32dp32b64xES12_S1C_NS4_39AutoVectorizingCopyWithAssumedAlignmentILi128EEENS4_14SM90_TMA_STOREES1C_S20_S20_EEEvvEEEEvNT_6ParamsE --------------------------
	.section	.nv.constant0._ZN7cutlass13device_kernelINS_4gemm6kernel13GemmUniversalIN4cute5tupleIJiiiiEEENS1_10collective13CollectiveMmaINS1_35MainloopSm100TmaUmmaWarpSpecializedILi17ELi2ELi4ENS5_IJNS4_1CILi1EEESB_SB_EEEEENS5_IJNSA_ILi128EEENSA_ILi64EEESF_EEENS_12float_e4m3_tENS5_IJlSB_lEEESH_SI_NS4_8TiledMMAINS4_8MMA_AtomIJNS4_10MMA_TraitsINS4_19SM100_MMA_F8F6F4_SSEJSH_SH_fSE_SF_NS4_17integral_constantINS4_4UMMA5MajorELSP_0EEESQ_NSN_INSO_7ScaleInELSR_0EEESS_EEEEEENS4_6LayoutISC_NS5_IJNSA_ILi0EEESW_SW_EEEEENS5_IJNS4_10UnderscoreESZ_SZ_EEEEENS4_13SM90_TMA_LOADENS4_14ComposedLayoutINS4_7SwizzleILi2ELi4ELi3EEENS4_18smem_ptr_flag_bitsILi8EEENSV_INS5_IJNSA_ILi8EEESF_EEENS5_IJSF_SB_EEEEEEEvNS4_8identityES12_S1C_vS1D_EENS_8epilogue10collective18CollectiveEpilogueINS1F_23Sm100TmaWarpSpecializedILi1ELi1ELi64ELb0ELb0EEEJSG_NS5_IJNSV_ISE_SB_EENSV_ISF_SB_EEEEESH_SI_SH_SI_NS1F_6fusion15FusionCallbacksIS1J_NS1N_13LinCombEltActINS1F_6thread4SiLuESH_fSH_fLNS_15FloatRoundStyleE2EEESG_S1M_JEEENS4_5SM1004TMEM4LOAD26SM100_TMEM_LOAD_32dp32b64xES12_S1C_NS4_39AutoVectorizingCopyWithAssumedAlignmentILi128EEENS4_14SM90_TMA_STOREES1C_S20_S20_EEEvvEEEEvNT_6ParamsE,"a",@progbits
	.sectionflags	@""
	.align	4
.nv.constant0._ZN7cutlass13device_kernelINS_4gemm6kernel13GemmUniversalIN4cute5tupleIJiiiiEEENS1_10collective13CollectiveMmaINS1_35MainloopSm100TmaUmmaWarpSpecializedILi17ELi2ELi4ENS5_IJNS4_1CILi1EEESB_SB_EEEEENS5_IJNSA_ILi128EEENSA_ILi64EEESF_EEENS_12float_e4m3_tENS5_IJlSB_lEEESH_SI_NS4_8TiledMMAINS4_8MMA_AtomIJNS4_10MMA_TraitsINS4_19SM100_MMA_F8F6F4_SSEJSH_SH_fSE_SF_NS4_17integral_constantINS4_4UMMA5MajorELSP_0EEESQ_NSN_INSO_7ScaleInELSR_0EEESS_EEEEEENS4_6LayoutISC_NS5_IJNSA_ILi0EEESW_SW_EEEEENS5_IJNS4_10UnderscoreESZ_SZ_EEEEENS4_13SM90_TMA_LOADENS4_14ComposedLayoutINS4_7SwizzleILi2ELi4ELi3EEENS4_18smem_ptr_flag_bitsILi8EEENSV_INS5_IJNSA_ILi8EEESF_EEENS5_IJSF_SB_EEEEEEEvNS4_8identityES12_S1C_vS1D_EENS_8epilogue10collective18CollectiveEpilogueINS1F_23Sm100TmaWarpSpecializedILi1ELi1ELi64ELb0ELb0EEEJSG_NS5_IJNSV_ISE_SB_EENSV_ISF_SB_EEEEESH_SI_SH_SI_NS1F_6fusion15FusionCallbacksIS1J_NS1N_13LinCombEltActINS1F_6thread4SiLuESH_fSH_fLNS_15FloatRoundStyleE2EEESG_S1M_JEEENS4_5SM1004TMEM4LOAD26SM100_TMEM_LOAD_32dp32b64xES12_S1C_NS4_39AutoVectorizingCopyWithAssumedAlignmentILi128EEENS4_14SM90_TMA_STOREES1C_S20_S20_EEEvvEEEEvNT_6ParamsE:
	.zero		2944


//--------------------- SYMBOLS --------------------------

	.type		.nv.reservedSmem.offset0,@object
	.size		.nv.reservedSmem.offset0,0x4
	.type		.nv.reservedSmem.cap,@object
	.size		.nv.reservedSmem.cap,0x4
	.type		__assertfail,@function
